//
// Generated by NVIDIA NVVM Compiler
//
// Compiler Build ID: CL-36424714
// Cuda compilation tools, release 13.0, V13.0.88
// Based on NVVM 20.0.0
//

.version 9.0
.target sm_100
.address_size 64

	// .globl	_Z31matrixVectorMultiplyNaiveDoublePKdS0_Pdi
// _ZZ35matrixVectorMultiplyCoalescedDoublePKdS0_PdiE7sharedB has been demoted
// _ZZ35matrixVectorMultiplyCoalescedDoublePKdS0_PdiE7sharedA has been demoted
// _ZZ45matrixVectorMultiplyCoalescedPrefetchedDoublePKdS0_PdiE7sharedB has been demoted
// _ZZ45matrixVectorMultiplyCoalescedPrefetchedDoublePKdS0_PdiE7sharedA has been demoted

.visible .entry _Z31matrixVectorMultiplyNaiveDoublePKdS0_Pdi(
	.param .u64 .ptr .align 1 _Z31matrixVectorMultiplyNaiveDoublePKdS0_Pdi_param_0,
	.param .u64 .ptr .align 1 _Z31matrixVectorMultiplyNaiveDoublePKdS0_Pdi_param_1,
	.param .u64 .ptr .align 1 _Z31matrixVectorMultiplyNaiveDoublePKdS0_Pdi_param_2,
	.param .u32 _Z31matrixVectorMultiplyNaiveDoublePKdS0_Pdi_param_3
)
{
	.reg .pred 	%p<11>;
	.reg .b32 	%r<37>;
	.reg .b64 	%rd<31>;
	.reg .b64 	%fd<112>;

	ld.param.u64 	%rd11, [_Z31matrixVectorMultiplyNaiveDoublePKdS0_Pdi_param_0];
	ld.param.u64 	%rd12, [_Z31matrixVectorMultiplyNaiveDoublePKdS0_Pdi_param_1];
	ld.param.u64 	%rd10, [_Z31matrixVectorMultiplyNaiveDoublePKdS0_Pdi_param_2];
	ld.param.u32 	%r23, [_Z31matrixVectorMultiplyNaiveDoublePKdS0_Pdi_param_3];
	cvta.to.global.u64 	%rd1, %rd12;
	cvta.to.global.u64 	%rd2, %rd11;
	mov.u32 	%r24, %ctaid.x;
	mov.u32 	%r25, %ntid.x;
	mov.u32 	%r26, %tid.x;
	mad.lo.s32 	%r1, %r24, %r25, %r26;
	setp.ge.s32 	%p1, %r1, %r23;
	@%p1 bra 	$L__BB0_15;
	setp.lt.s32 	%p2, %r23, 1;
	mov.f64 	%fd111, 0d0000000000000000;
	@%p2 bra 	$L__BB0_14;
	mul.lo.s32 	%r2, %r23, %r1;
	and.b32  	%r3, %r23, 15;
	setp.lt.u32 	%p3, %r23, 16;
	mov.f64 	%fd111, 0d0000000000000000;
	mov.b32 	%r33, 0;
	@%p3 bra 	$L__BB0_5;
	and.b32  	%r33, %r23, 2147483632;
	neg.s32 	%r31, %r33;
	add.s64 	%rd3, %rd2, 64;
	add.s64 	%rd29, %rd1, 64;
	mov.f64 	%fd111, 0d0000000000000000;
	mov.u32 	%r30, %r2;
$L__BB0_4:
	.pragma "nounroll";
	mul.wide.s32 	%rd13, %r30, 8;
	add.s64 	%rd14, %rd3, %rd13;
	ld.global.f64 	%fd18, [%rd14+-64];
	ld.global.f64 	%fd19, [%rd29+-64];
	fma.rn.f64 	%fd20, %fd18, %fd19, %fd111;
	ld.global.f64 	%fd21, [%rd14+-56];
	ld.global.f64 	%fd22, [%rd29+-56];
	fma.rn.f64 	%fd23, %fd21, %fd22, %fd20;
	ld.global.f64 	%fd24, [%rd14+-48];
	ld.global.f64 	%fd25, [%rd29+-48];
	fma.rn.f64 	%fd26, %fd24, %fd25, %fd23;
	ld.global.f64 	%fd27, [%rd14+-40];
	ld.global.f64 	%fd28, [%rd29+-40];
	fma.rn.f64 	%fd29, %fd27, %fd28, %fd26;
	ld.global.f64 	%fd30, [%rd14+-32];
	ld.global.f64 	%fd31, [%rd29+-32];
	fma.rn.f64 	%fd32, %fd30, %fd31, %fd29;
	ld.global.f64 	%fd33, [%rd14+-24];
	ld.global.f64 	%fd34, [%rd29+-24];
	fma.rn.f64 	%fd35, %fd33, %fd34, %fd32;
	ld.global.f64 	%fd36, [%rd14+-16];
	ld.global.f64 	%fd37, [%rd29+-16];
	fma.rn.f64 	%fd38, %fd36, %fd37, %fd35;
	ld.global.f64 	%fd39, [%rd14+-8];
	ld.global.f64 	%fd40, [%rd29+-8];
	fma.rn.f64 	%fd41, %fd39, %fd40, %fd38;
	ld.global.f64 	%fd42, [%rd14];
	ld.global.f64 	%fd43, [%rd29];
	fma.rn.f64 	%fd44, %fd42, %fd43, %fd41;
	ld.global.f64 	%fd45, [%rd14+8];
	ld.global.f64 	%fd46, [%rd29+8];
	fma.rn.f64 	%fd47, %fd45, %fd46, %fd44;
	ld.global.f64 	%fd48, [%rd14+16];
	ld.global.f64 	%fd49, [%rd29+16];
	fma.rn.f64 	%fd50, %fd48, %fd49, %fd47;
	ld.global.f64 	%fd51, [%rd14+24];
	ld.global.f64 	%fd52, [%rd29+24];
	fma.rn.f64 	%fd53, %fd51, %fd52, %fd50;
	ld.global.f64 	%fd54, [%rd14+32];
	ld.global.f64 	%fd55, [%rd29+32];
	fma.rn.f64 	%fd56, %fd54, %fd55, %fd53;
	ld.global.f64 	%fd57, [%rd14+40];
	ld.global.f64 	%fd58, [%rd29+40];
	fma.rn.f64 	%fd59, %fd57, %fd58, %fd56;
	ld.global.f64 	%fd60, [%rd14+48];
	ld.global.f64 	%fd61, [%rd29+48];
	fma.rn.f64 	%fd62, %fd60, %fd61, %fd59;
	ld.global.f64 	%fd63, [%rd14+56];
	ld.global.f64 	%fd64, [%rd29+56];
	fma.rn.f64 	%fd111, %fd63, %fd64, %fd62;
	add.s32 	%r31, %r31, 16;
	add.s32 	%r30, %r30, 16;
	add.s64 	%rd29, %rd29, 128;
	setp.ne.s32 	%p4, %r31, 0;
	@%p4 bra 	$L__BB0_4;
$L__BB0_5:
	setp.eq.s32 	%p5, %r3, 0;
	@%p5 bra 	$L__BB0_14;
	and.b32  	%r11, %r23, 7;
	setp.lt.u32 	%p6, %r3, 8;
	@%p6 bra 	$L__BB0_8;
	add.s32 	%r28, %r33, %r2;
	mul.wide.s32 	%rd15, %r28, 8;
	add.s64 	%rd16, %rd2, %rd15;
	ld.global.f64 	%fd66, [%rd16];
	mul.wide.u32 	%rd17, %r33, 8;
	add.s64 	%rd18, %rd1, %rd17;
	ld.global.f64 	%fd67, [%rd18];
	fma.rn.f64 	%fd68, %fd66, %fd67, %fd111;
	ld.global.f64 	%fd69, [%rd16+8];
	ld.global.f64 	%fd70, [%rd18+8];
	fma.rn.f64 	%fd71, %fd69, %fd70, %fd68;
	ld.global.f64 	%fd72, [%rd16+16];
	ld.global.f64 	%fd73, [%rd18+16];
	fma.rn.f64 	%fd74, %fd72, %fd73, %fd71;
	ld.global.f64 	%fd75, [%rd16+24];
	ld.global.f64 	%fd76, [%rd18+24];
	fma.rn.f64 	%fd77, %fd75, %fd76, %fd74;
	ld.global.f64 	%fd78, [%rd16+32];
	ld.global.f64 	%fd79, [%rd18+32];
	fma.rn.f64 	%fd80, %fd78, %fd79, %fd77;
	ld.global.f64 	%fd81, [%rd16+40];
	ld.global.f64 	%fd82, [%rd18+40];
	fma.rn.f64 	%fd83, %fd81, %fd82, %fd80;
	ld.global.f64 	%fd84, [%rd16+48];
	ld.global.f64 	%fd85, [%rd18+48];
	fma.rn.f64 	%fd86, %fd84, %fd85, %fd83;
	ld.global.f64 	%fd87, [%rd16+56];
	ld.global.f64 	%fd88, [%rd18+56];
	fma.rn.f64 	%fd111, %fd87, %fd88, %fd86;
	add.s32 	%r33, %r33, 8;
$L__BB0_8:
	setp.eq.s32 	%p7, %r11, 0;
	@%p7 bra 	$L__BB0_14;
	and.b32  	%r14, %r23, 3;
	setp.lt.u32 	%p8, %r11, 4;
	@%p8 bra 	$L__BB0_11;
	add.s32 	%r29, %r33, %r2;
	mul.wide.s32 	%rd19, %r29, 8;
	add.s64 	%rd20, %rd2, %rd19;
	ld.global.f64 	%fd90, [%rd20];
	mul.wide.u32 	%rd21, %r33, 8;
	add.s64 	%rd22, %rd1, %rd21;
	ld.global.f64 	%fd91, [%rd22];
	fma.rn.f64 	%fd92, %fd90, %fd91, %fd111;
	ld.global.f64 	%fd93, [%rd20+8];
	ld.global.f64 	%fd94, [%rd22+8];
	fma.rn.f64 	%fd95, %fd93, %fd94, %fd92;
	ld.global.f64 	%fd96, [%rd20+16];
	ld.global.f64 	%fd97, [%rd22+16];
	fma.rn.f64 	%fd98, %fd96, %fd97, %fd95;
	ld.global.f64 	%fd99, [%rd20+24];
	ld.global.f64 	%fd100, [%rd22+24];
	fma.rn.f64 	%fd111, %fd99, %fd100, %fd98;
	add.s32 	%r33, %r33, 4;
$L__BB0_11:
	setp.eq.s32 	%p9, %r14, 0;
	@%p9 bra 	$L__BB0_14;
	mul.wide.u32 	%rd23, %r33, 8;
	add.s64 	%rd30, %rd1, %rd23;
	add.s32 	%r36, %r33, %r2;
	neg.s32 	%r35, %r14;
$L__BB0_13:
	.pragma "nounroll";
	mul.wide.s32 	%rd24, %r36, 8;
	add.s64 	%rd25, %rd2, %rd24;
	ld.global.f64 	%fd101, [%rd25];
	ld.global.f64 	%fd102, [%rd30];
	fma.rn.f64 	%fd111, %fd101, %fd102, %fd111;
	add.s64 	%rd30, %rd30, 8;
	add.s32 	%r36, %r36, 1;
	add.s32 	%r35, %r35, 1;
	setp.ne.s32 	%p10, %r35, 0;
	@%p10 bra 	$L__BB0_13;
$L__BB0_14:
	cvta.to.global.u64 	%rd26, %rd10;
	mul.wide.s32 	%rd27, %r1, 8;
	add.s64 	%rd28, %rd26, %rd27;
	st.global.f64 	[%rd28], %fd111;
$L__BB0_15:
	ret;

}
	// .globl	_Z35matrixVectorMultiplyCoalescedDoublePKdS0_Pdi
.visible .entry _Z35matrixVectorMultiplyCoalescedDoublePKdS0_Pdi(
	.param .u64 .ptr .align 1 _Z35matrixVectorMultiplyCoalescedDoublePKdS0_Pdi_param_0,
	.param .u64 .ptr .align 1 _Z35matrixVectorMultiplyCoalescedDoublePKdS0_Pdi_param_1,
	.param .u64 .ptr .align 1 _Z35matrixVectorMultiplyCoalescedDoublePKdS0_Pdi_param_2,
	.param .u32 _Z35matrixVectorMultiplyCoalescedDoublePKdS0_Pdi_param_3
)
{
	.reg .pred 	%p<37>;
	.reg .b32 	%r<145>;
	.reg .b64 	%rd<48>;
	.reg .b64 	%fd<104>;
	// demoted variable
	.shared .align 8 .b8 _ZZ35matrixVectorMultiplyCoalescedDoublePKdS0_PdiE7sharedB[128];
	// demoted variable
	.shared .align 8 .b8 _ZZ35matrixVectorMultiplyCoalescedDoublePKdS0_PdiE7sharedA[2176];
	ld.param.u64 	%rd7, [_Z35matrixVectorMultiplyCoalescedDoublePKdS0_Pdi_param_1];
	ld.param.u32 	%r79, [_Z35matrixVectorMultiplyCoalescedDoublePKdS0_Pdi_param_3];
	mov.u32 	%r127, %tid.x;
	mov.u32 	%r80, %ctaid.x;
	mov.u32 	%r81, %ntid.x;
	mul.lo.s32 	%r2, %r80, %r81;
	add.s32 	%r3, %r2, %r127;
	setp.lt.s32 	%p1, %r79, 1;
	mov.f64 	%fd87, 0d0000000000000000;
	@%p1 bra 	$L__BB1_69;
	ld.param.u64 	%rd45, [_Z35matrixVectorMultiplyCoalescedDoublePKdS0_Pdi_param_0];
	cvta.to.global.u64 	%rd1, %rd45;
	shl.b32 	%r83, %r127, 3;
	mov.u32 	%r84, _ZZ35matrixVectorMultiplyCoalescedDoublePKdS0_PdiE7sharedB;
	add.s32 	%r4, %r84, %r83;
	mov.u32 	%r85, _ZZ35matrixVectorMultiplyCoalescedDoublePKdS0_PdiE7sharedA;
	add.s32 	%r5, %r85, %r83;
	shl.b32 	%r86, %r127, 7;
	add.s32 	%r6, %r5, %r86;
	mul.lo.s32 	%r87, %r2, %r79;
	add.s32 	%r88, %r87, %r79;
	add.s32 	%r89, %r88, %r79;
	add.s32 	%r90, %r89, %r79;
	add.s32 	%r91, %r90, %r79;
	add.s32 	%r92, %r91, %r79;
	add.s32 	%r93, %r92, %r79;
	add.s32 	%r7, %r2, 7;
	add.s32 	%r94, %r93, %r79;
	add.s32 	%r8, %r2, 8;
	add.s32 	%r95, %r94, %r79;
	add.s32 	%r9, %r2, 9;
	add.s32 	%r96, %r95, %r79;
	add.s32 	%r97, %r96, %r79;
	add.s32 	%r98, %r97, %r79;
	add.s32 	%r99, %r98, %r79;
	add.s32 	%r100, %r99, %r79;
	add.s32 	%r10, %r2, 14;
	add.s32 	%r11, %r2, 15;
	mad.lo.s32 	%r143, %r79, %r11, %r127;
	mad.lo.s32 	%r142, %r79, %r10, %r127;
	add.s32 	%r141, %r127, %r100;
	add.s32 	%r140, %r127, %r99;
	add.s32 	%r139, %r127, %r98;
	add.s32 	%r138, %r127, %r97;
	add.s32 	%r137, %r127, %r96;
	add.s32 	%r136, %r127, %r95;
	add.s32 	%r135, %r127, %r94;
	add.s32 	%r134, %r127, %r93;
	add.s32 	%r133, %r127, %r92;
	add.s32 	%r132, %r127, %r91;
	add.s32 	%r131, %r127, %r90;
	add.s32 	%r130, %r127, %r89;
	add.s32 	%r129, %r127, %r88;
	add.s32 	%r128, %r127, %r87;
	mul.wide.u32 	%rd9, %r127, 8;
	cvta.to.global.u64 	%rd10, %rd7;
	add.s64 	%rd47, %rd10, %rd9;
	mov.f64 	%fd87, 0d0000000000000000;
	mov.b32 	%r144, 0;
$L__BB1_2:
	mul.wide.s32 	%rd11, %r128, 8;
	add.s64 	%rd4, %rd1, %rd11;
	setp.ge.s32 	%p2, %r127, %r79;
	@%p2 bra 	$L__BB1_4;
	ld.global.f64 	%fd37, [%rd47];
	st.shared.f64 	[%r4], %fd37;
$L__BB1_4:
	max.s32 	%r101, %r127, %r2;
	setp.ge.s32 	%p3, %r101, %r79;
	@%p3 bra 	$L__BB1_6;
	ld.global.f64 	%fd38, [%rd4];
	st.shared.f64 	[%r5], %fd38;
$L__BB1_6:
	add.s32 	%r102, %r2, 1;
	max.s32 	%r103, %r127, %r102;
	setp.ge.s32 	%p4, %r103, %r79;
	@%p4 bra 	$L__BB1_8;
	mul.wide.s32 	%rd12, %r129, 8;
	add.s64 	%rd13, %rd1, %rd12;
	ld.global.f64 	%fd39, [%rd13];
	st.shared.f64 	[%r5+136], %fd39;
$L__BB1_8:
	add.s32 	%r104, %r2, 2;
	max.s32 	%r105, %r127, %r104;
	setp.ge.s32 	%p5, %r105, %r79;
	@%p5 bra 	$L__BB1_10;
	mul.wide.s32 	%rd14, %r130, 8;
	add.s64 	%rd15, %rd1, %rd14;
	ld.global.f64 	%fd40, [%rd15];
	st.shared.f64 	[%r5+272], %fd40;
$L__BB1_10:
	add.s32 	%r106, %r2, 3;
	max.s32 	%r107, %r127, %r106;
	setp.ge.s32 	%p6, %r107, %r79;
	@%p6 bra 	$L__BB1_12;
	mul.wide.s32 	%rd16, %r131, 8;
	add.s64 	%rd17, %rd1, %rd16;
	ld.global.f64 	%fd41, [%rd17];
	st.shared.f64 	[%r5+408], %fd41;
$L__BB1_12:
	add.s32 	%r108, %r2, 4;
	max.s32 	%r109, %r127, %r108;
	setp.ge.s32 	%p7, %r109, %r79;
	@%p7 bra 	$L__BB1_14;
	mul.wide.s32 	%rd18, %r132, 8;
	add.s64 	%rd19, %rd1, %rd18;
	ld.global.f64 	%fd42, [%rd19];
	st.shared.f64 	[%r5+544], %fd42;
$L__BB1_14:
	add.s32 	%r110, %r2, 5;
	max.s32 	%r111, %r127, %r110;
	setp.ge.s32 	%p8, %r111, %r79;
	@%p8 bra 	$L__BB1_16;
	mul.wide.s32 	%rd20, %r133, 8;
	add.s64 	%rd21, %rd1, %rd20;
	ld.global.f64 	%fd43, [%rd21];
	st.shared.f64 	[%r5+680], %fd43;
$L__BB1_16:
	add.s32 	%r112, %r2, 6;
	max.s32 	%r113, %r127, %r112;
	setp.ge.s32 	%p9, %r113, %r79;
	@%p9 bra 	$L__BB1_18;
	mul.wide.s32 	%rd22, %r134, 8;
	add.s64 	%rd23, %rd1, %rd22;
	ld.global.f64 	%fd44, [%rd23];
	st.shared.f64 	[%r5+816], %fd44;
$L__BB1_18:
	max.s32 	%r114, %r127, %r7;
	setp.ge.s32 	%p10, %r114, %r79;
	@%p10 bra 	$L__BB1_20;
	mul.wide.s32 	%rd24, %r135, 8;
	add.s64 	%rd25, %rd1, %rd24;
	ld.global.f64 	%fd45, [%rd25];
	st.shared.f64 	[%r5+952], %fd45;
$L__BB1_20:
	max.s32 	%r115, %r127, %r8;
	setp.ge.s32 	%p11, %r115, %r79;
	@%p11 bra 	$L__BB1_22;
	mul.wide.s32 	%rd26, %r136, 8;
	add.s64 	%rd27, %rd1, %rd26;
	ld.global.f64 	%fd46, [%rd27];
	st.shared.f64 	[%r5+1088], %fd46;
$L__BB1_22:
	max.s32 	%r116, %r127, %r9;
	setp.ge.s32 	%p12, %r116, %r79;
	@%p12 bra 	$L__BB1_24;
	mul.wide.s32 	%rd28, %r137, 8;
	add.s64 	%rd29, %rd1, %rd28;
	ld.global.f64 	%fd47, [%rd29];
	st.shared.f64 	[%r5+1224], %fd47;
$L__BB1_24:
	add.s32 	%r117, %r2, 10;
	max.s32 	%r118, %r127, %r117;
	setp.ge.s32 	%p13, %r118, %r79;
	@%p13 bra 	$L__BB1_26;
	mul.wide.s32 	%rd30, %r138, 8;
	add.s64 	%rd31, %rd1, %rd30;
	ld.global.f64 	%fd48, [%rd31];
	st.shared.f64 	[%r5+1360], %fd48;
$L__BB1_26:
	add.s32 	%r119, %r2, 11;
	max.s32 	%r120, %r127, %r119;
	setp.ge.s32 	%p14, %r120, %r79;
	@%p14 bra 	$L__BB1_28;
	mul.wide.s32 	%rd32, %r139, 8;
	add.s64 	%rd33, %rd1, %rd32;
	ld.global.f64 	%fd49, [%rd33];
	st.shared.f64 	[%r5+1496], %fd49;
$L__BB1_28:
	add.s32 	%r121, %r2, 12;
	max.s32 	%r122, %r127, %r121;
	setp.ge.s32 	%p15, %r122, %r79;
	@%p15 bra 	$L__BB1_30;
	mul.wide.s32 	%rd34, %r140, 8;
	add.s64 	%rd35, %rd1, %rd34;
	ld.global.f64 	%fd50, [%rd35];
	st.shared.f64 	[%r5+1632], %fd50;
$L__BB1_30:
	add.s32 	%r123, %r2, 13;
	max.s32 	%r124, %r127, %r123;
	setp.ge.s32 	%p16, %r124, %r79;
	@%p16 bra 	$L__BB1_32;
	mul.wide.s32 	%rd36, %r141, 8;
	add.s64 	%rd37, %rd1, %rd36;
	ld.global.f64 	%fd51, [%rd37];
	st.shared.f64 	[%r5+1768], %fd51;
$L__BB1_32:
	max.s32 	%r125, %r127, %r10;
	setp.ge.s32 	%p17, %r125, %r79;
	@%p17 bra 	$L__BB1_34;
	mul.wide.s32 	%rd38, %r142, 8;
	add.s64 	%rd39, %rd1, %rd38;
	ld.global.f64 	%fd52, [%rd39];
	st.shared.f64 	[%r5+1904], %fd52;
$L__BB1_34:
	max.s32 	%r126, %r127, %r11;
	setp.ge.s32 	%p18, %r126, %r79;
	@%p18 bra 	$L__BB1_36;
	mul.wide.s32 	%rd40, %r143, 8;
	add.s64 	%rd41, %rd1, %rd40;
	ld.global.f64 	%fd53, [%rd41];
	st.shared.f64 	[%r5+2040], %fd53;
$L__BB1_36:
	bar.sync 	0;
	setp.ge.s32 	%p19, %r144, %r79;
	@%p19 bra 	$L__BB1_38;
	ld.shared.f64 	%fd54, [%r6];
	ld.shared.f64 	%fd55, [_ZZ35matrixVectorMultiplyCoalescedDoublePKdS0_PdiE7sharedB];
	fma.rn.f64 	%fd87, %fd54, %fd55, %fd87;
$L__BB1_38:
	add.s32 	%r46, %r144, 1;
	setp.ge.s32 	%p20, %r46, %r79;
	@%p20 bra 	$L__BB1_40;
	ld.shared.f64 	%fd56, [%r6+8];
	ld.shared.f64 	%fd57, [_ZZ35matrixVectorMultiplyCoalescedDoublePKdS0_PdiE7sharedB+8];
	fma.rn.f64 	%fd87, %fd56, %fd57, %fd87;
$L__BB1_40:
	add.s32 	%r47, %r46, 1;
	setp.ge.s32 	%p21, %r47, %r79;
	@%p21 bra 	$L__BB1_42;
	ld.shared.f64 	%fd58, [%r6+16];
	ld.shared.f64 	%fd59, [_ZZ35matrixVectorMultiplyCoalescedDoublePKdS0_PdiE7sharedB+16];
	fma.rn.f64 	%fd87, %fd58, %fd59, %fd87;
$L__BB1_42:
	add.s32 	%r48, %r47, 1;
	setp.ge.s32 	%p22, %r48, %r79;
	@%p22 bra 	$L__BB1_44;
	ld.shared.f64 	%fd60, [%r6+24];
	ld.shared.f64 	%fd61, [_ZZ35matrixVectorMultiplyCoalescedDoublePKdS0_PdiE7sharedB+24];
	fma.rn.f64 	%fd87, %fd60, %fd61, %fd87;
$L__BB1_44:
	add.s32 	%r49, %r48, 1;
	setp.ge.s32 	%p23, %r49, %r79;
	@%p23 bra 	$L__BB1_46;
	ld.shared.f64 	%fd62, [%r6+32];
	ld.shared.f64 	%fd63, [_ZZ35matrixVectorMultiplyCoalescedDoublePKdS0_PdiE7sharedB+32];
	fma.rn.f64 	%fd87, %fd62, %fd63, %fd87;
$L__BB1_46:
	add.s32 	%r50, %r49, 1;
	setp.ge.s32 	%p24, %r50, %r79;
	@%p24 bra 	$L__BB1_48;
	ld.shared.f64 	%fd64, [%r6+40];
	ld.shared.f64 	%fd65, [_ZZ35matrixVectorMultiplyCoalescedDoublePKdS0_PdiE7sharedB+40];
	fma.rn.f64 	%fd87, %fd64, %fd65, %fd87;
$L__BB1_48:
	add.s32 	%r51, %r50, 1;
	setp.ge.s32 	%p25, %r51, %r79;
	@%p25 bra 	$L__BB1_50;
	ld.shared.f64 	%fd66, [%r6+48];
	ld.shared.f64 	%fd67, [_ZZ35matrixVectorMultiplyCoalescedDoublePKdS0_PdiE7sharedB+48];
	fma.rn.f64 	%fd87, %fd66, %fd67, %fd87;
$L__BB1_50:
	add.s32 	%r52, %r51, 1;
	setp.ge.s32 	%p26, %r52, %r79;
	@%p26 bra 	$L__BB1_52;
	ld.shared.f64 	%fd68, [%r6+56];
	ld.shared.f64 	%fd69, [_ZZ35matrixVectorMultiplyCoalescedDoublePKdS0_PdiE7sharedB+56];
	fma.rn.f64 	%fd87, %fd68, %fd69, %fd87;
$L__BB1_52:
	add.s32 	%r53, %r52, 1;
	setp.ge.s32 	%p27, %r53, %r79;
	@%p27 bra 	$L__BB1_54;
	ld.shared.f64 	%fd70, [%r6+64];
	ld.shared.f64 	%fd71, [_ZZ35matrixVectorMultiplyCoalescedDoublePKdS0_PdiE7sharedB+64];
	fma.rn.f64 	%fd87, %fd70, %fd71, %fd87;
$L__BB1_54:
	add.s32 	%r54, %r53, 1;
	setp.ge.s32 	%p28, %r54, %r79;
	@%p28 bra 	$L__BB1_56;
	ld.shared.f64 	%fd72, [%r6+72];
	ld.shared.f64 	%fd73, [_ZZ35matrixVectorMultiplyCoalescedDoublePKdS0_PdiE7sharedB+72];
	fma.rn.f64 	%fd87, %fd72, %fd73, %fd87;
$L__BB1_56:
	add.s32 	%r55, %r54, 1;
	setp.ge.s32 	%p29, %r55, %r79;
	@%p29 bra 	$L__BB1_58;
	ld.shared.f64 	%fd74, [%r6+80];
	ld.shared.f64 	%fd75, [_ZZ35matrixVectorMultiplyCoalescedDoublePKdS0_PdiE7sharedB+80];
	fma.rn.f64 	%fd87, %fd74, %fd75, %fd87;
$L__BB1_58:
	add.s32 	%r56, %r55, 1;
	setp.ge.s32 	%p30, %r56, %r79;
	@%p30 bra 	$L__BB1_60;
	ld.shared.f64 	%fd76, [%r6+88];
	ld.shared.f64 	%fd77, [_ZZ35matrixVectorMultiplyCoalescedDoublePKdS0_PdiE7sharedB+88];
	fma.rn.f64 	%fd87, %fd76, %fd77, %fd87;
$L__BB1_60:
	add.s32 	%r57, %r56, 1;
	setp.ge.s32 	%p31, %r57, %r79;
	@%p31 bra 	$L__BB1_62;
	ld.shared.f64 	%fd78, [%r6+96];
	ld.shared.f64 	%fd79, [_ZZ35matrixVectorMultiplyCoalescedDoublePKdS0_PdiE7sharedB+96];
	fma.rn.f64 	%fd87, %fd78, %fd79, %fd87;
$L__BB1_62:
	add.s32 	%r58, %r57, 1;
	setp.ge.s32 	%p32, %r58, %r79;
	@%p32 bra 	$L__BB1_64;
	ld.shared.f64 	%fd80, [%r6+104];
	ld.shared.f64 	%fd81, [_ZZ35matrixVectorMultiplyCoalescedDoublePKdS0_PdiE7sharedB+104];
	fma.rn.f64 	%fd87, %fd80, %fd81, %fd87;
$L__BB1_64:
	add.s32 	%r59, %r58, 1;
	setp.ge.s32 	%p33, %r59, %r79;
	@%p33 bra 	$L__BB1_66;
	ld.shared.f64 	%fd82, [%r6+112];
	ld.shared.f64 	%fd83, [_ZZ35matrixVectorMultiplyCoalescedDoublePKdS0_PdiE7sharedB+112];
	fma.rn.f64 	%fd87, %fd82, %fd83, %fd87;
$L__BB1_66:
	add.s32 	%r60, %r59, 1;
	setp.ge.s32 	%p34, %r60, %r79;
	@%p34 bra 	$L__BB1_68;
	ld.shared.f64 	%fd84, [%r6+120];
	ld.shared.f64 	%fd85, [_ZZ35matrixVectorMultiplyCoalescedDoublePKdS0_PdiE7sharedB+120];
	fma.rn.f64 	%fd87, %fd84, %fd85, %fd87;
$L__BB1_68:
	bar.sync 	0;
	add.s32 	%r143, %r143, 16;
	add.s32 	%r142, %r142, 16;
	add.s32 	%r141, %r141, 16;
	add.s32 	%r140, %r140, 16;
	add.s32 	%r139, %r139, 16;
	add.s32 	%r138, %r138, 16;
	add.s32 	%r137, %r137, 16;
	add.s32 	%r136, %r136, 16;
	add.s32 	%r135, %r135, 16;
	add.s32 	%r134, %r134, 16;
	add.s32 	%r133, %r133, 16;
	add.s32 	%r132, %r132, 16;
	add.s32 	%r131, %r131, 16;
	add.s32 	%r130, %r130, 16;
	add.s32 	%r129, %r129, 16;
	add.s32 	%r128, %r128, 16;
	add.s64 	%rd47, %rd47, 128;
	add.s32 	%r127, %r127, 16;
	add.s32 	%r144, %r60, 1;
	setp.lt.s32 	%p35, %r144, %r79;
	@%p35 bra 	$L__BB1_2;
$L__BB1_69:
	setp.ge.s32 	%p36, %r3, %r79;
	@%p36 bra 	$L__BB1_71;
	ld.param.u64 	%rd46, [_Z35matrixVectorMultiplyCoalescedDoublePKdS0_Pdi_param_2];
	cvta.to.global.u64 	%rd42, %rd46;
	mul.wide.s32 	%rd43, %r3, 8;
	add.s64 	%rd44, %rd42, %rd43;
	st.global.f64 	[%rd44], %fd87;
$L__BB1_71:
	ret;

}
	// .globl	_Z45matrixVectorMultiplyCoalescedPrefetchedDoublePKdS0_Pdi
.visible .entry _Z45matrixVectorMultiplyCoalescedPrefetchedDoublePKdS0_Pdi(
	.param .u64 .ptr .align 1 _Z45matrixVectorMultiplyCoalescedPrefetchedDoublePKdS0_Pdi_param_0,
	.param .u64 .ptr .align 1 _Z45matrixVectorMultiplyCoalescedPrefetchedDoublePKdS0_Pdi_param_1,
	.param .u64 .ptr .align 1 _Z45matrixVectorMultiplyCoalescedPrefetchedDoublePKdS0_Pdi_param_2,
	.param .u32 _Z45matrixVectorMultiplyCoalescedPrefetchedDoublePKdS0_Pdi_param_3
)
{
	.reg .pred 	%p<38>;
	.reg .b32 	%r<100>;
	.reg .b64 	%rd<45>;
	.reg .b64 	%fd<112>;
	// demoted variable
	.shared .align 8 .b8 _ZZ45matrixVectorMultiplyCoalescedPrefetchedDoublePKdS0_PdiE7sharedB[128];
	// demoted variable
	.shared .align 8 .b8 _ZZ45matrixVectorMultiplyCoalescedPrefetchedDoublePKdS0_PdiE7sharedA[2176];
	ld.param.u64 	%rd4, [_Z45matrixVectorMultiplyCoalescedPrefetchedDoublePKdS0_Pdi_param_0];
	ld.param.u64 	%rd5, [_Z45matrixVectorMultiplyCoalescedPrefetchedDoublePKdS0_Pdi_param_1];
	ld.param.u64 	%rd3, [_Z45matrixVectorMultiplyCoalescedPrefetchedDoublePKdS0_Pdi_param_2];
	ld.param.u32 	%r33, [_Z45matrixVectorMultiplyCoalescedPrefetchedDoublePKdS0_Pdi_param_3];
	cvta.to.global.u64 	%rd1, %rd4;
	cvta.to.global.u64 	%rd2, %rd5;
	mov.u32 	%r1, %tid.x;
	mov.u32 	%r34, %ctaid.x;
	mov.u32 	%r35, %ntid.x;
	mul.lo.s32 	%r2, %r34, %r35;
	add.s32 	%r3, %r2, %r1;
	setp.ge.s32 	%p1, %r1, %r33;
	mov.f64 	%fd94, 0d0000000000000000;
	@%p1 bra 	$L__BB2_2;
	mul.wide.u32 	%rd6, %r1, 8;
	add.s64 	%rd7, %rd2, %rd6;
	ld.global.f64 	%fd94, [%rd7];
$L__BB2_2:
	setp.lt.s32 	%p2, %r33, 1;
	mov.f64 	%fd95, 0d0000000000000000;
	@%p2 bra 	$L__BB2_71;
	shl.b32 	%r37, %r1, 3;
	mov.u32 	%r38, _ZZ45matrixVectorMultiplyCoalescedPrefetchedDoublePKdS0_PdiE7sharedB;
	add.s32 	%r4, %r38, %r37;
	mov.u32 	%r39, _ZZ45matrixVectorMultiplyCoalescedPrefetchedDoublePKdS0_PdiE7sharedA;
	add.s32 	%r5, %r39, %r37;
	shl.b32 	%r40, %r1, 7;
	add.s32 	%r6, %r5, %r40;
	mul.lo.s32 	%r7, %r2, %r33;
	add.s32 	%r8, %r7, %r33;
	add.s32 	%r9, %r8, %r33;
	add.s32 	%r10, %r9, %r33;
	add.s32 	%r11, %r10, %r33;
	add.s32 	%r12, %r2, 5;
	add.s32 	%r13, %r11, %r33;
	add.s32 	%r14, %r2, 6;
	add.s32 	%r15, %r13, %r33;
	add.s32 	%r16, %r2, 7;
	add.s32 	%r17, %r15, %r33;
	add.s32 	%r18, %r17, %r33;
	add.s32 	%r19, %r18, %r33;
	add.s32 	%r20, %r19, %r33;
	add.s32 	%r21, %r20, %r33;
	add.s32 	%r22, %r2, 12;
	add.s32 	%r23, %r21, %r33;
	add.s32 	%r24, %r2, 13;
	add.s32 	%r25, %r23, %r33;
	add.s32 	%r26, %r2, 14;
	add.s32 	%r27, %r25, %r33;
	add.s32 	%r28, %r2, 15;
	add.s32 	%r29, %r27, %r33;
	mov.f64 	%fd95, 0d0000000000000000;
	mov.b32 	%r99, 0;
$L__BB2_4:
	st.shared.f64 	[%r4], %fd94;
	add.s32 	%r31, %r99, 16;
	add.s32 	%r41, %r31, %r1;
	setp.ge.s32 	%p3, %r41, %r33;
	@%p3 bra 	$L__BB2_6;
	add.s32 	%r42, %r99, %r1;
	mul.wide.u32 	%rd8, %r42, 8;
	add.s64 	%rd9, %rd2, %rd8;
	ld.global.f64 	%fd94, [%rd9+128];
$L__BB2_6:
	add.s32 	%r32, %r99, %r1;
	max.s32 	%r44, %r2, %r32;
	setp.ge.s32 	%p4, %r44, %r33;
	@%p4 bra 	$L__BB2_8;
	add.s32 	%r45, %r7, %r32;
	mul.wide.s32 	%rd10, %r45, 8;
	add.s64 	%rd11, %rd1, %rd10;
	ld.global.f64 	%fd43, [%rd11];
	st.shared.f64 	[%r5], %fd43;
$L__BB2_8:
	add.s32 	%r46, %r2, 1;
	max.s32 	%r47, %r46, %r32;
	setp.ge.s32 	%p5, %r47, %r33;
	@%p5 bra 	$L__BB2_10;
	add.s32 	%r48, %r8, %r32;
	mul.wide.s32 	%rd12, %r48, 8;
	add.s64 	%rd13, %rd1, %rd12;
	ld.global.f64 	%fd44, [%rd13];
	st.shared.f64 	[%r5+136], %fd44;
$L__BB2_10:
	add.s32 	%r49, %r2, 2;
	max.s32 	%r50, %r49, %r32;
	setp.ge.s32 	%p6, %r50, %r33;
	@%p6 bra 	$L__BB2_12;
	add.s32 	%r51, %r9, %r32;
	mul.wide.s32 	%rd14, %r51, 8;
	add.s64 	%rd15, %rd1, %rd14;
	ld.global.f64 	%fd45, [%rd15];
	st.shared.f64 	[%r5+272], %fd45;
$L__BB2_12:
	add.s32 	%r52, %r2, 3;
	max.s32 	%r53, %r52, %r32;
	setp.ge.s32 	%p7, %r53, %r33;
	@%p7 bra 	$L__BB2_14;
	add.s32 	%r54, %r10, %r32;
	mul.wide.s32 	%rd16, %r54, 8;
	add.s64 	%rd17, %rd1, %rd16;
	ld.global.f64 	%fd46, [%rd17];
	st.shared.f64 	[%r5+408], %fd46;
$L__BB2_14:
	add.s32 	%r55, %r2, 4;
	max.s32 	%r56, %r55, %r32;
	setp.ge.s32 	%p8, %r56, %r33;
	@%p8 bra 	$L__BB2_16;
	add.s32 	%r57, %r11, %r32;
	mul.wide.s32 	%rd18, %r57, 8;
	add.s64 	%rd19, %rd1, %rd18;
	ld.global.f64 	%fd47, [%rd19];
	st.shared.f64 	[%r5+544], %fd47;
$L__BB2_16:
	max.s32 	%r58, %r12, %r32;
	setp.ge.s32 	%p9, %r58, %r33;
	@%p9 bra 	$L__BB2_18;
	add.s32 	%r59, %r13, %r32;
	mul.wide.s32 	%rd20, %r59, 8;
	add.s64 	%rd21, %rd1, %rd20;
	ld.global.f64 	%fd48, [%rd21];
	st.shared.f64 	[%r5+680], %fd48;
$L__BB2_18:
	max.s32 	%r60, %r14, %r32;
	setp.ge.s32 	%p10, %r60, %r33;
	@%p10 bra 	$L__BB2_20;
	add.s32 	%r61, %r15, %r32;
	mul.wide.s32 	%rd22, %r61, 8;
	add.s64 	%rd23, %rd1, %rd22;
	ld.global.f64 	%fd49, [%rd23];
	st.shared.f64 	[%r5+816], %fd49;
$L__BB2_20:
	max.s32 	%r62, %r16, %r32;
	setp.ge.s32 	%p11, %r62, %r33;
	@%p11 bra 	$L__BB2_22;
	add.s32 	%r63, %r17, %r32;
	mul.wide.s32 	%rd24, %r63, 8;
	add.s64 	%rd25, %rd1, %rd24;
	ld.global.f64 	%fd50, [%rd25];
	st.shared.f64 	[%r5+952], %fd50;
$L__BB2_22:
	add.s32 	%r64, %r2, 8;
	max.s32 	%r65, %r64, %r32;
	setp.ge.s32 	%p12, %r65, %r33;
	@%p12 bra 	$L__BB2_24;
	add.s32 	%r66, %r18, %r32;
	mul.wide.s32 	%rd26, %r66, 8;
	add.s64 	%rd27, %rd1, %rd26;
	ld.global.f64 	%fd51, [%rd27];
	st.shared.f64 	[%r5+1088], %fd51;
$L__BB2_24:
	add.s32 	%r67, %r2, 9;
	max.s32 	%r68, %r67, %r32;
	setp.ge.s32 	%p13, %r68, %r33;
	@%p13 bra 	$L__BB2_26;
	add.s32 	%r69, %r19, %r32;
	mul.wide.s32 	%rd28, %r69, 8;
	add.s64 	%rd29, %rd1, %rd28;
	ld.global.f64 	%fd52, [%rd29];
	st.shared.f64 	[%r5+1224], %fd52;
$L__BB2_26:
	add.s32 	%r70, %r2, 10;
	max.s32 	%r71, %r70, %r32;
	setp.ge.s32 	%p14, %r71, %r33;
	@%p14 bra 	$L__BB2_28;
	add.s32 	%r72, %r20, %r32;
	mul.wide.s32 	%rd30, %r72, 8;
	add.s64 	%rd31, %rd1, %rd30;
	ld.global.f64 	%fd53, [%rd31];
	st.shared.f64 	[%r5+1360], %fd53;
$L__BB2_28:
	add.s32 	%r73, %r2, 11;
	max.s32 	%r74, %r73, %r32;
	setp.ge.s32 	%p15, %r74, %r33;
	@%p15 bra 	$L__BB2_30;
	add.s32 	%r75, %r21, %r32;
	mul.wide.s32 	%rd32, %r75, 8;
	add.s64 	%rd33, %rd1, %rd32;
	ld.global.f64 	%fd54, [%rd33];
	st.shared.f64 	[%r5+1496], %fd54;
$L__BB2_30:
	max.s32 	%r76, %r22, %r32;
	setp.ge.s32 	%p16, %r76, %r33;
	@%p16 bra 	$L__BB2_32;
	add.s32 	%r77, %r23, %r32;
	mul.wide.s32 	%rd34, %r77, 8;
	add.s64 	%rd35, %rd1, %rd34;
	ld.global.f64 	%fd55, [%rd35];
	st.shared.f64 	[%r5+1632], %fd55;
$L__BB2_32:
	max.s32 	%r78, %r24, %r32;
	setp.ge.s32 	%p17, %r78, %r33;
	@%p17 bra 	$L__BB2_34;
	add.s32 	%r79, %r25, %r32;
	mul.wide.s32 	%rd36, %r79, 8;
	add.s64 	%rd37, %rd1, %rd36;
	ld.global.f64 	%fd56, [%rd37];
	st.shared.f64 	[%r5+1768], %fd56;
$L__BB2_34:
	max.s32 	%r80, %r26, %r32;
	setp.ge.s32 	%p18, %r80, %r33;
	@%p18 bra 	$L__BB2_36;
	add.s32 	%r81, %r27, %r32;
	mul.wide.s32 	%rd38, %r81, 8;
	add.s64 	%rd39, %rd1, %rd38;
	ld.global.f64 	%fd57, [%rd39];
	st.shared.f64 	[%r5+1904], %fd57;
$L__BB2_36:
	max.s32 	%r82, %r28, %r32;
	setp.ge.s32 	%p19, %r82, %r33;
	@%p19 bra 	$L__BB2_38;
	add.s32 	%r83, %r29, %r32;
	mul.wide.s32 	%rd40, %r83, 8;
	add.s64 	%rd41, %rd1, %rd40;
	ld.global.f64 	%fd58, [%rd41];
	st.shared.f64 	[%r5+2040], %fd58;
$L__BB2_38:
	bar.sync 	0;
	setp.ge.s32 	%p20, %r99, %r33;
	@%p20 bra 	$L__BB2_40;
	ld.shared.f64 	%fd59, [%r6];
	ld.shared.f64 	%fd60, [_ZZ45matrixVectorMultiplyCoalescedPrefetchedDoublePKdS0_PdiE7sharedB];
	fma.rn.f64 	%fd95, %fd59, %fd60, %fd95;
$L__BB2_40:
	add.s32 	%r84, %r99, 1;
	setp.ge.s32 	%p21, %r84, %r33;
	@%p21 bra 	$L__BB2_42;
	ld.shared.f64 	%fd61, [%r6+8];
	ld.shared.f64 	%fd62, [_ZZ45matrixVectorMultiplyCoalescedPrefetchedDoublePKdS0_PdiE7sharedB+8];
	fma.rn.f64 	%fd95, %fd61, %fd62, %fd95;
$L__BB2_42:
	add.s32 	%r85, %r99, 2;
	setp.ge.s32 	%p22, %r85, %r33;
	@%p22 bra 	$L__BB2_44;
	ld.shared.f64 	%fd63, [%r6+16];
	ld.shared.f64 	%fd64, [_ZZ45matrixVectorMultiplyCoalescedPrefetchedDoublePKdS0_PdiE7sharedB+16];
	fma.rn.f64 	%fd95, %fd63, %fd64, %fd95;
$L__BB2_44:
	add.s32 	%r86, %r99, 3;
	setp.ge.s32 	%p23, %r86, %r33;
	@%p23 bra 	$L__BB2_46;
	ld.shared.f64 	%fd65, [%r6+24];
	ld.shared.f64 	%fd66, [_ZZ45matrixVectorMultiplyCoalescedPrefetchedDoublePKdS0_PdiE7sharedB+24];
	fma.rn.f64 	%fd95, %fd65, %fd66, %fd95;
$L__BB2_46:
	add.s32 	%r87, %r99, 4;
	setp.ge.s32 	%p24, %r87, %r33;
	@%p24 bra 	$L__BB2_48;
	ld.shared.f64 	%fd67, [%r6+32];
	ld.shared.f64 	%fd68, [_ZZ45matrixVectorMultiplyCoalescedPrefetchedDoublePKdS0_PdiE7sharedB+32];
	fma.rn.f64 	%fd95, %fd67, %fd68, %fd95;
$L__BB2_48:
	add.s32 	%r88, %r99, 5;
	setp.ge.s32 	%p25, %r88, %r33;
	@%p25 bra 	$L__BB2_50;
	ld.shared.f64 	%fd69, [%r6+40];
	ld.shared.f64 	%fd70, [_ZZ45matrixVectorMultiplyCoalescedPrefetchedDoublePKdS0_PdiE7sharedB+40];
	fma.rn.f64 	%fd95, %fd69, %fd70, %fd95;
$L__BB2_50:
	add.s32 	%r89, %r99, 6;
	setp.ge.s32 	%p26, %r89, %r33;
	@%p26 bra 	$L__BB2_52;
	ld.shared.f64 	%fd71, [%r6+48];
	ld.shared.f64 	%fd72, [_ZZ45matrixVectorMultiplyCoalescedPrefetchedDoublePKdS0_PdiE7sharedB+48];
	fma.rn.f64 	%fd95, %fd71, %fd72, %fd95;
$L__BB2_52:
	add.s32 	%r90, %r99, 7;
	setp.ge.s32 	%p27, %r90, %r33;
	@%p27 bra 	$L__BB2_54;
	ld.shared.f64 	%fd73, [%r6+56];
	ld.shared.f64 	%fd74, [_ZZ45matrixVectorMultiplyCoalescedPrefetchedDoublePKdS0_PdiE7sharedB+56];
	fma.rn.f64 	%fd95, %fd73, %fd74, %fd95;
$L__BB2_54:
	add.s32 	%r91, %r99, 8;
	setp.ge.s32 	%p28, %r91, %r33;
	@%p28 bra 	$L__BB2_56;
	ld.shared.f64 	%fd75, [%r6+64];
	ld.shared.f64 	%fd76, [_ZZ45matrixVectorMultiplyCoalescedPrefetchedDoublePKdS0_PdiE7sharedB+64];
	fma.rn.f64 	%fd95, %fd75, %fd76, %fd95;
$L__BB2_56:
	add.s32 	%r92, %r99, 9;
	setp.ge.s32 	%p29, %r92, %r33;
	@%p29 bra 	$L__BB2_58;
	ld.shared.f64 	%fd77, [%r6+72];
	ld.shared.f64 	%fd78, [_ZZ45matrixVectorMultiplyCoalescedPrefetchedDoublePKdS0_PdiE7sharedB+72];
	fma.rn.f64 	%fd95, %fd77, %fd78, %fd95;
$L__BB2_58:
	add.s32 	%r93, %r99, 10;
	setp.ge.s32 	%p30, %r93, %r33;
	@%p30 bra 	$L__BB2_60;
	ld.shared.f64 	%fd79, [%r6+80];
	ld.shared.f64 	%fd80, [_ZZ45matrixVectorMultiplyCoalescedPrefetchedDoublePKdS0_PdiE7sharedB+80];
	fma.rn.f64 	%fd95, %fd79, %fd80, %fd95;
$L__BB2_60:
	add.s32 	%r94, %r99, 11;
	setp.ge.s32 	%p31, %r94, %r33;
	@%p31 bra 	$L__BB2_62;
	ld.shared.f64 	%fd81, [%r6+88];
	ld.shared.f64 	%fd82, [_ZZ45matrixVectorMultiplyCoalescedPrefetchedDoublePKdS0_PdiE7sharedB+88];
	fma.rn.f64 	%fd95, %fd81, %fd82, %fd95;
$L__BB2_62:
	add.s32 	%r95, %r99, 12;
	setp.ge.s32 	%p32, %r95, %r33;
	@%p32 bra 	$L__BB2_64;
	ld.shared.f64 	%fd83, [%r6+96];
	ld.shared.f64 	%fd84, [_ZZ45matrixVectorMultiplyCoalescedPrefetchedDoublePKdS0_PdiE7sharedB+96];
	fma.rn.f64 	%fd95, %fd83, %fd84, %fd95;
$L__BB2_64:
	add.s32 	%r96, %r99, 13;
	setp.ge.s32 	%p33, %r96, %r33;
	@%p33 bra 	$L__BB2_66;
	ld.shared.f64 	%fd85, [%r6+104];
	ld.shared.f64 	%fd86, [_ZZ45matrixVectorMultiplyCoalescedPrefetchedDoublePKdS0_PdiE7sharedB+104];
	fma.rn.f64 	%fd95, %fd85, %fd86, %fd95;
$L__BB2_66:
	add.s32 	%r97, %r99, 14;
	setp.ge.s32 	%p34, %r97, %r33;
	@%p34 bra 	$L__BB2_68;
	ld.shared.f64 	%fd87, [%r6+112];
	ld.shared.f64 	%fd88, [_ZZ45matrixVectorMultiplyCoalescedPrefetchedDoublePKdS0_PdiE7sharedB+112];
	fma.rn.f64 	%fd95, %fd87, %fd88, %fd95;
$L__BB2_68:
	add.s32 	%r98, %r99, 15;
	setp.ge.s32 	%p35, %r98, %r33;
	@%p35 bra 	$L__BB2_70;
	ld.shared.f64 	%fd89, [%r6+120];
	ld.shared.f64 	%fd90, [_ZZ45matrixVectorMultiplyCoalescedPrefetchedDoublePKdS0_PdiE7sharedB+120];
	fma.rn.f64 	%fd95, %fd89, %fd90, %fd95;
$L__BB2_70:
	bar.sync 	0;
	setp.lt.s32 	%p36, %r31, %r33;
	mov.u32 	%r99, %r31;
	@%p36 bra 	$L__BB2_4;
$L__BB2_71:
	setp.ge.s32 	%p37, %r3, %r33;
	@%p37 bra 	$L__BB2_73;
	cvta.to.global.u64 	%rd42, %rd3;
	mul.wide.s32 	%rd43, %r3, 8;
	add.s64 	%rd44, %rd42, %rd43;
	st.global.f64 	[%rd44], %fd95;
$L__BB2_73:
	ret;

}


// ===== COMPILED SASS (sm_100) =====

	.target	sm_100

	.elftype	@"ET_EXEC"


//--------------------- .note.nv.tkinfo           --------------------------
	.section	.note.nv.tkinfo,"",@"SHT_NOTE"
	.sectionflags	@"SHF_NOTE_NV_TKINFO"
	.tkinfo
        /*0018*/ 	.word	0x00000002
        /*0030*/ 	.string	""
        /*0030*/ 	.string	"ptxas"
        /*0030*/ 	.string	"Cuda compilation tools, release 13.0, V13.0.88"
        /*0030*/ 	.string	"Build cuda_13.0.r13.0/compiler.36424714_0"
        /*0030*/ 	.string	"-arch sm_100 -m 64 "



//--------------------- .note.nv.cuinfo           --------------------------
	.section	.note.nv.cuinfo,"",@"SHT_NOTE"
	.sectionflags	@"SHF_NOTE_NV_CUINFO"
        /*0018*/ 	.short	0x0002
        /*001a*/ 	.short	0x0064
        /*001c*/ 	.short	0x0082
	.zero		2


//--------------------- .nv.info                  --------------------------
	.section	.nv.info,"",@"SHT_CUDA_INFO"
	.align	4


	//----- nvinfo : EIATTR_REGCOUNT
	.align		4
        /*0000*/ 	.byte	0x04, 0x2f
        /*0002*/ 	.short	(.L_1 - .L_0)
	.align		4
.L_0:
        /*0004*/ 	.word	index@(_Z31matrixVectorMultiplyNaiveDoublePKdS0_Pdi)
        /*0008*/ 	.word	0x00000020


	//----- nvinfo : EIATTR_FRAME_SIZE
	.align		4
.L_1:
        /*000c*/ 	.byte	0x04, 0x11
        /*000e*/ 	.short	(.L_3 - .L_2)
	.align		4
.L_2:
        /*0010*/ 	.word	index@(_Z31matrixVectorMultiplyNaiveDoublePKdS0_Pdi)
        /*0014*/ 	.word	0x00000000


	//----- nvinfo : EIATTR_REGCOUNT
	.align		4
.L_3:
        /*0018*/ 	.byte	0x04, 0x2f
        /*001a*/ 	.short	(.L_5 - .L_4)
	.align		4
.L_4:
        /*001c*/ 	.word	index@(_Z35matrixVectorMultiplyCoalescedDoublePKdS0_Pdi)
        /*0020*/ 	.word	0x00000028


	//----- nvinfo : EIATTR_FRAME_SIZE
	.align		4
.L_5:
        /*0024*/ 	.byte	0x04, 0x11
        /*0026*/ 	.short	(.L_7 - .L_6)
	.align		4
.L_6:
        /*0028*/ 	.word	index@(_Z35matrixVectorMultiplyCoalescedDoublePKdS0_Pdi)
        /*002c*/ 	.word	0x00000000


	//----- nvinfo : EIATTR_REGCOUNT
	.align		4
.L_7:
        /*0030*/ 	.byte	0x04, 0x2f
        /*0032*/ 	.short	(.L_9 - .L_8)
	.align		4
.L_8:
        /*0034*/ 	.word	index@(_Z45matrixVectorMultiplyCoalescedPrefetchedDoublePKdS0_Pdi)
        /*0038*/ 	.word	0x00000020


	//----- nvinfo : EIATTR_FRAME_SIZE
	.align		4
.L_9:
        /*003c*/ 	.byte	0x04, 0x11
        /*003e*/ 	.short	(.L_11 - .L_10)
	.align		4
.L_10:
        /*0040*/ 	.word	index@(_Z45matrixVectorMultiplyCoalescedPrefetchedDoublePKdS0_Pdi)
        /*0044*/ 	.word	0x00000000


	//----- nvinfo : EIATTR_MIN_STACK_SIZE
	.align		4
.L_11:
        /*0048*/ 	.byte	0x04, 0x12
        /*004a*/ 	.short	(.L_13 - .L_12)
	.align		4
.L_12:
        /*004c*/ 	.word	index@(_Z45matrixVectorMultiplyCoalescedPrefetchedDoublePKdS0_Pdi)
        /*0050*/ 	.word	0x00000000


	//----- nvinfo : EIATTR_MIN_STACK_SIZE
	.align		4
.L_13:
        /*0054*/ 	.byte	0x04, 0x12
        /*0056*/ 	.short	(.L_15 - .L_14)
	.align		4
.L_14:
        /*0058*/ 	.word	index@(_Z35matrixVectorMultiplyCoalescedDoublePKdS0_Pdi)
        /*005c*/ 	.word	0x00000000


	//----- nvinfo : EIATTR_MIN_STACK_SIZE
	.align		4
.L_15:
        /*0060*/ 	.byte	0x04, 0x12
        /*0062*/ 	.short	(.L_17 - .L_16)
	.align		4
.L_16:
        /*0064*/ 	.word	index@(_Z31matrixVectorMultiplyNaiveDoublePKdS0_Pdi)
        /*0068*/ 	.word	0x00000000
.L_17:


//--------------------- .nv.compat                --------------------------
	.section	.nv.compat,"",@"SHT_CUDA_COMPAT_INFO"
	.align	4
        /*0000*/ 	.byte	0x02, 0x09, 0x00, 0x00, 0x02, 0x02, 0x01, 0x00, 0x02, 0x05, 0x05, 0x00, 0x03, 0x07, 0x01, 0x01
        /*0010*/ 	.byte	0x02, 0x03, 0x00, 0x00, 0x02, 0x06, 0x01, 0x00, 0x04, 0x0b, 0x08, 0x00, 0x01, 0x00, 0x00, 0x00
        /*0020*/ 	.byte	0x00, 0x00, 0x00, 0x00


//--------------------- .nv.info._Z45matrixVectorMultiplyCoalescedPrefetchedDoublePKdS0_Pdi --------------------------
	.section	.nv.info._Z45matrixVectorMultiplyCoalescedPrefetchedDoublePKdS0_Pdi,"",@"SHT_CUDA_INFO"
	.sectionflags	@""
	.align	4


	//----- nvinfo : EIATTR_CUDA_API_VERSION
	.align		4
        /*0000*/ 	.byte	0x04, 0x37
        /*0002*/ 	.short	(.L_19 - .L_18)
.L_18:
        /*0004*/ 	.word	0x00000082


	//----- nvinfo : EIATTR_KPARAM_INFO
	.align		4
.L_19:
        /*0008*/ 	.byte	0x04, 0x17
        /*000a*/ 	.short	(.L_21 - .L_20)
.L_20:
        /*000c*/ 	.word	0x00000000
        /*0010*/ 	.short	0x0003
        /*0012*/ 	.short	0x0018
        /*0014*/ 	.byte	0x00, 0xf0, 0x11, 0x00


	//----- nvinfo : EIATTR_KPARAM_INFO
	.align		4
.L_21:
        /*0018*/ 	.byte	0x04, 0x17
        /*001a*/ 	.short	(.L_23 - .L_22)
.L_22:
        /*001c*/ 	.word	0x00000000
        /*0020*/ 	.short	0x0002
        /*0022*/ 	.short	0x0010
        /*0024*/ 	.byte	0x00, 0xf5, 0x21, 0x00


	//----- nvinfo : EIATTR_KPARAM_INFO
	.align		4
.L_23:
        /*0028*/ 	.byte	0x04, 0x17
        /*002a*/ 	.short	(.L_25 - .L_24)
.L_24:
        /*002c*/ 	.word	0x00000000
        /*0030*/ 	.short	0x0001
        /*0032*/ 	.short	0x0008
        /*0034*/ 	.byte	0x00, 0xf5, 0x21, 0x00


	//----- nvinfo : EIATTR_KPARAM_INFO
	.align		4
.L_25:
        /*0038*/ 	.byte	0x04, 0x17
        /*003a*/ 	.short	(.L_27 - .L_26)
.L_26:
        /*003c*/ 	.word	0x00000000
        /*0040*/ 	.short	0x0000
        /*0042*/ 	.short	0x0000
        /*0044*/ 	.byte	0x00, 0xf5, 0x21, 0x00


	//----- nvinfo : EIATTR_SPARSE_MMA_MASK
	.align		4
.L_27:
        /*0048*/ 	.byte	0x03, 0x50
        /*004a*/ 	.short	0x0000


	//----- nvinfo : EIATTR_MAXREG_COUNT
	.align		4
        /*004c*/ 	.byte	0x03, 0x1b
        /*004e*/ 	.short	0x00ff


	//----- nvinfo : EIATTR_NUM_BARRIERS
	.align		4
        /*0050*/ 	.byte	0x02, 0x4c
        /*0052*/ 	.byte	0x01
	.zero		1


	//----- nvinfo : EIATTR_MERCURY_ISA_VERSION
	.align		4
        /*0054*/ 	.byte	0x03, 0x5f
        /*0056*/ 	.short	0x0101


	//----- nvinfo : EIATTR_VRC_CTA_INIT_COUNT
	.align		4
        /*0058*/ 	.byte	0x02, 0x4a
	.zero		1
	.zero		1


	//----- nvinfo : EIATTR_EXIT_INSTR_OFFSETS
	.align		4
        /*005c*/ 	.byte	0x04, 0x1c
        /*005e*/ 	.short	(.L_29 - .L_28)


	//   ....[0]....
.L_28:
        /*0060*/ 	.word	0x00001480


	//   ....[1]....
        /*0064*/ 	.word	0x000014c0


	//----- nvinfo : EIATTR_CBANK_PARAM_SIZE
	.align		4
.L_29:
        /*0068*/ 	.byte	0x03, 0x19
        /*006a*/ 	.short	0x001c


	//----- nvinfo : EIATTR_PARAM_CBANK
	.align		4
        /*006c*/ 	.byte	0x04, 0x0a
        /*006e*/ 	.short	(.L_31 - .L_30)
	.align		4
.L_30:
        /*0070*/ 	.word	index@(.nv.constant0._Z45matrixVectorMultiplyCoalescedPrefetchedDoublePKdS0_Pdi)
        /*0074*/ 	.short	0x0380
        /*0076*/ 	.short	0x001c


	//----- nvinfo : EIATTR_SW_WAR
	.align		4
.L_31:
        /*0078*/ 	.byte	0x04, 0x36
        /*007a*/ 	.short	(.L_33 - .L_32)
.L_32:
        /*007c*/ 	.word	0x00000008
.L_33:


//--------------------- .nv.info._Z35matrixVectorMultiplyCoalescedDoublePKdS0_Pdi --------------------------
	.section	.nv.info._Z35matrixVectorMultiplyCoalescedDoublePKdS0_Pdi,"",@"SHT_CUDA_INFO"
	.sectionflags	@""
	.align	4


	//----- nvinfo : EIATTR_CUDA_API_VERSION
	.align		4
        /*0000*/ 	.byte	0x04, 0x37
        /*0002*/ 	.short	(.L_35 - .L_34)
.L_34:
        /*0004*/ 	.word	0x00000082


	//----- nvinfo : EIATTR_KPARAM_INFO
	.align		4
.L_35:
        /*0008*/ 	.byte	0x04, 0x17
        /*000a*/ 	.short	(.L_37 - .L_36)
.L_36:
        /*000c*/ 	.word	0x00000000
        /*0010*/ 	.short	0x0003
        /*0012*/ 	.short	0x0018
        /*0014*/ 	.byte	0x00, 0xf0, 0x11, 0x00


	//----- nvinfo : EIATTR_KPARAM_INFO
	.align		4
.L_37:
        /*0018*/ 	.byte	0x04, 0x17
        /*001a*/ 	.short	(.L_39 - .L_38)
.L_38:
        /*001c*/ 	.word	0x00000000
        /*0020*/ 	.short	0x0002
        /*0022*/ 	.short	0x0010
        /*0024*/ 	.byte	0x00, 0xf5, 0x21, 0x00


	//----- nvinfo : EIATTR_KPARAM_INFO
	.align		4
.L_39:
        /*0028*/ 	.byte	0x04, 0x17
        /*002a*/ 	.short	(.L_41 - .L_40)
.L_40:
        /*002c*/ 	.word	0x00000000
        /*0030*/ 	.short	0x0001
        /*0032*/ 	.short	0x0008
        /*0034*/ 	.byte	0x00, 0xf5, 0x21, 0x00


	//----- nvinfo : EIATTR_KPARAM_INFO
	.align		4
.L_41:
        /*0038*/ 	.byte	0x04, 0x17
        /*003a*/ 	.short	(.L_43 - .L_42)
.L_42:
        /*003c*/ 	.word	0x00000000
        /*0040*/ 	.short	0x0000
        /*0042*/ 	.short	0x0000
        /*0044*/ 	.byte	0x00, 0xf5, 0x21, 0x00


	//----- nvinfo : EIATTR_SPARSE_MMA_MASK
	.align		4
.L_43:
        /*0048*/ 	.byte	0x03, 0x50
        /*004a*/ 	.short	0x0000


	//----- nvinfo : EIATTR_MAXREG_COUNT
	.align		4
        /*004c*/ 	.byte	0x03, 0x1b
        /*004e*/ 	.short	0x00ff


	//----- nvinfo : EIATTR_NUM_BARRIERS
	.align		4
        /*0050*/ 	.byte	0x02, 0x4c
        /*0052*/ 	.byte	0x01
	.zero		1


	//----- nvinfo : EIATTR_MERCURY_ISA_VERSION
	.align		4
        /*0054*/ 	.byte	0x03, 0x5f
        /*0056*/ 	.short	0x0101


	//----- nvinfo : EIATTR_VRC_CTA_INIT_COUNT
	.align		4
        /*0058*/ 	.byte	0x02, 0x4a
	.zero		1
	.zero		1


	//----- nvinfo : EIATTR_EXIT_INSTR_OFFSETS
	.align		4
        /*005c*/ 	.byte	0x04, 0x1c
        /*005e*/ 	.short	(.L_45 - .L_44)


	//   ....[0]....
.L_44:
        /*0060*/ 	.word	0x00001460


	//   ....[1]....
        /*0064*/ 	.word	0x000014a0


	//----- nvinfo : EIATTR_CBANK_PARAM_SIZE
	.align		4
.L_45:
        /*0068*/ 	.byte	0x03, 0x19
        /*006a*/ 	.short	0x001c


	//----- nvinfo : EIATTR_PARAM_CBANK
	.align		4
        /*006c*/ 	.byte	0x04, 0x0a
        /*006e*/ 	.short	(.L_47 - .L_46)
	.align		4
.L_46:
        /*0070*/ 	.word	index@(.nv.constant0._Z35matrixVectorMultiplyCoalescedDoublePKdS0_Pdi)
        /*0074*/ 	.short	0x0380
        /*0076*/ 	.short	0x001c


	//----- nvinfo : EIATTR_SW_WAR
	.align		4
.L_47:
        /*0078*/ 	.byte	0x04, 0x36
        /*007a*/ 	.short	(.L_49 - .L_48)
.L_48:
        /*007c*/ 	.word	0x00000008
.L_49:


//--------------------- .nv.info._Z31matrixVectorMultiplyNaiveDoublePKdS0_Pdi --------------------------
	.section	.nv.info._Z31matrixVectorMultiplyNaiveDoublePKdS0_Pdi,"",@"SHT_CUDA_INFO"
	.sectionflags	@""
	.align	4


	//----- nvinfo : EIATTR_CUDA_API_VERSION
	.align		4
        /*0000*/ 	.byte	0x04, 0x37
        /*0002*/ 	.short	(.L_51 - .L_50)
.L_50:
        /*0004*/ 	.word	0x00000082


	//----- nvinfo : EIATTR_KPARAM_INFO
	.align		4
.L_51:
        /*0008*/ 	.byte	0x04, 0x17
        /*000a*/ 	.short	(.L_53 - .L_52)
.L_52:
        /*000c*/ 	.word	0x00000000
        /*0010*/ 	.short	0x0003
        /*0012*/ 	.short	0x0018
        /*0014*/ 	.byte	0x00, 0xf0, 0x11, 0x00


	//----- nvinfo : EIATTR_KPARAM_INFO
	.align		4
.L_53:
        /*0018*/ 	.byte	0x04, 0x17
        /*001a*/ 	.short	(.L_55 - .L_54)
.L_54:
        /*001c*/ 	.word	0x00000000
        /*0020*/ 	.short	0x0002
        /*0022*/ 	.short	0x0010
        /*0024*/ 	.byte	0x00, 0xf5, 0x21, 0x00


	//----- nvinfo : EIATTR_KPARAM_INFO
	.align		4
.L_55:
        /*0028*/ 	.byte	0x04, 0x17
        /*002a*/ 	.short	(.L_57 - .L_56)
.L_56:
        /*002c*/ 	.word	0x00000000
        /*0030*/ 	.short	0x0001
        /*0032*/ 	.short	0x0008
        /*0034*/ 	.byte	0x00, 0xf5, 0x21, 0x00


	//----- nvinfo : EIATTR_KPARAM_INFO
	.align		4
.L_57:
        /*0038*/ 	.byte	0x04, 0x17
        /*003a*/ 	.short	(.L_59 - .L_58)
.L_58:
        /*003c*/ 	.word	0x00000000
        /*0040*/ 	.short	0x0000
        /*0042*/ 	.short	0x0000
        /*0044*/ 	.byte	0x00, 0xf5, 0x21, 0x00


	//----- nvinfo : EIATTR_SPARSE_MMA_MASK
	.align		4
.L_59:
        /*0048*/ 	.byte	0x03, 0x50
        /*004a*/ 	.short	0x0000


	//----- nvinfo : EIATTR_MAXREG_COUNT
	.align		4
        /*004c*/ 	.byte	0x03, 0x1b
        /*004e*/ 	.short	0x00ff


	//----- nvinfo : EIATTR_MERCURY_ISA_VERSION
	.align		4
        /*0050*/ 	.byte	0x03, 0x5f
        /*0052*/ 	.short	0x0101


	//----- nvinfo : EIATTR_VRC_CTA_INIT_COUNT
	.align		4
        /*0054*/ 	.byte	0x02, 0x4a
	.zero		1
	.zero		1


	//----- nvinfo : EIATTR_EXIT_INSTR_OFFSETS
	.align		4
        /*0058*/ 	.byte	0x04, 0x1c
        /*005a*/ 	.short	(.L_61 - .L_60)


	//   ....[0]....
.L_60:
        /*005c*/ 	.word	0x00000070


	//   ....[1]....
        /*0060*/ 	.word	0x00000ab0


	//----- nvinfo : EIATTR_CBANK_PARAM_SIZE
	.align		4
.L_61:
        /*0064*/ 	.byte	0x03, 0x19
        /*0066*/ 	.short	0x001c


	//----- nvinfo : EIATTR_PARAM_CBANK
	.align		4
        /*0068*/ 	.byte	0x04, 0x0a
        /*006a*/ 	.short	(.L_63 - .L_62)
	.align		4
.L_62:
        /*006c*/ 	.word	index@(.nv.constant0._Z31matrixVectorMultiplyNaiveDoublePKdS0_Pdi)
        /*0070*/ 	.short	0x0380
        /*0072*/ 	.short	0x001c


	//----- nvinfo : EIATTR_SW_WAR
	.align		4
.L_63:
        /*0074*/ 	.byte	0x04, 0x36
        /*0076*/ 	.short	(.L_65 - .L_64)
.L_64:
        /*0078*/ 	.word	0x00000008
.L_65:


//--------------------- .nv.callgraph             --------------------------
	.section	.nv.callgraph,"",@"SHT_CUDA_CALLGRAPH"
	.align	4
	.sectionentsize	8
	.align		4
        /*0000*/ 	.word	0x00000000
	.align		4
        /*0004*/ 	.word	0xffffffff
	.align		4
        /*0008*/ 	.word	0x00000000
	.align		4
        /*000c*/ 	.word	0xfffffffe
	.align		4
        /*0010*/ 	.word	0x00000000
	.align		4
        /*0014*/ 	.word	0xfffffffd
	.align		4
        /*0018*/ 	.word	0x00000000
	.align		4
        /*001c*/ 	.word	0xfffffffc


//--------------------- .text._Z45matrixVectorMultiplyCoalescedPrefetchedDoublePKdS0_Pdi --------------------------
	.section	.text._Z45matrixVectorMultiplyCoalescedPrefetchedDoublePKdS0_Pdi,"ax",@progbits
	.align	128
        .global         _Z45matrixVectorMultiplyCoalescedPrefetchedDoublePKdS0_Pdi
        .type           _Z45matrixVectorMultiplyCoalescedPrefetchedDoublePKdS0_Pdi,@function
        .size           _Z45matrixVectorMultiplyCoalescedPrefetchedDoublePKdS0_Pdi,(.L_x_13 - _Z45matrixVectorMultiplyCoalescedPrefetchedDoublePKdS0_Pdi)
        .other          _Z45matrixVectorMultiplyCoalescedPrefetchedDoublePKdS0_Pdi,@"STO_CUDA_ENTRY STV_DEFAULT"
_Z45matrixVectorMultiplyCoalescedPrefetchedDoublePKdS0_Pdi:
.text._Z45matrixVectorMultiplyCoalescedPrefetchedDoublePKdS0_Pdi:
[----:B------:R-:W-:Y:S01]  /*0000*/  LDC R1, c[0x0][0x37c] ;  /* 0x0000df00ff017b82 */ /* 0x000fe20000000800 */
[----:B------:R-:W0:Y:S01]  /*0010*/  S2R R0, SR_TID.X ;  /* 0x0000000000007919 */ /* 0x000e220000002100 */
[----:B------:R-:W0:Y:S01]  /*0020*/  LDCU UR5, c[0x0][0x398] ;  /* 0x00007300ff0577ac */ /* 0x000e220008000800 */
[----:B------:R-:W-:Y:S01]  /*0030*/  CS2R R6, SRZ ;  /* 0x0000000000067805 */ /* 0x000fe2000001ff00 */
[----:B------:R-:W1:Y:S01]  /*0040*/  LDCU.64 UR16, c[0x0][0x358] ;  /* 0x00006b00ff1077ac */ /* 0x000e620008000a00 */
[----:B0-----:R-:W-:-:S13]  /*0050*/  ISETP.GE.AND P0, PT, R0, UR5, PT ;  /* 0x0000000500007c0c */ /* 0x001fda000bf06270 */
[----:B------:R-:W0:Y:S02]  /*0060*/  @!P0 LDC.64 R4, c[0x0][0x388] ;  /* 0x0000e200ff048b82 */ /* 0x000e240000000a00 */
[----:B0-----:R-:W-:-:S05]  /*0070*/  @!P0 IMAD.WIDE.U32 R4, R0, 0x8, R4 ;  /* 0x0000000800048825 */ /* 0x001fca00078e0004 */
[----:B-1----:R0:W5:Y:S01]  /*0080*/  @!P0 LDG.E.64 R6, desc[UR16][R4.64] ;  /* 0x0000001004068981 */ /* 0x002162000c1e1b00 */
[----:B------:R-:W1:Y:S01]  /*0090*/  S2UR UR7, SR_CTAID.X ;  /* 0x00000000000779c3 */ /* 0x000e620000002500 */
[----:B------:R-:W1:Y:S01]  /*00a0*/  LDCU UR4, c[0x0][0x360] ;  /* 0x00006c00ff0477ac */ /* 0x000e620008000800 */
[----:B------:R-:W-:Y:S01]  /*00b0*/  CS2R R8, SRZ ;  /* 0x0000000000087805 */ /* 0x000fe2000001ff00 */
[----:B------:R-:W-:Y:S02]  /*00c0*/  UISETP.GE.AND UP0, UPT, UR5, 0x1, UPT ;  /* 0x000000010500788c */ /* 0x000fe4000bf06270 */
[----:B-1----:R-:W-:-:S06]  /*00d0*/  UIMAD UR7, UR7, UR4, URZ ;  /* 0x00000004070772a4 */ /* 0x002fcc000f8e02ff */
[----:B------:R-:W-:Y:S01]  /*00e0*/  VIADD R2, R0, UR7 ;  /* 0x0000000700027c36 */ /* 0x000fe20008000000 */
[----:B0-----:R-:W-:Y:S06]  /*00f0*/  BRA.U !UP0, `(.L_x_0) ;  /* 0x0000001108dc7547 */ /* 0x001fec000b800000 */
[----:B------:R-:W-:Y:S01]  /*0100*/  UIMAD UR36, UR7, UR5, UR5 ;  /* 0x00000005072472a4 */ /* 0x000fe2000f8e0205 */
[----:B------:R-:W0:Y:S01]  /*0110*/  S2UR UR9, SR_CgaCtaId ;  /* 0x00000000000979c3 */ /* 0x000e220000008800 */
[----:B------:R-:W-:Y:S01]  /*0120*/  UMOV UR4, 0x400 ;  /* 0x0000040000047882 */ /* 0x000fe20000000000 */
[----:B------:R-:W-:Y:S01]  /*0130*/  CS2R R8, SRZ ;  /* 0x0000000000087805 */ /* 0x000fe2000001ff00 */
[----:B------:R-:W-:Y:S02]  /*0140*/  UIADD3 UR35, UPT, UPT, UR36, UR5, URZ ;  /* 0x0000000524237290 */ /* 0x000fe4000fffe0ff */
[----:B------:R-:W-:Y:S02]  /*0150*/  UIADD3 UR8, UPT, UPT, UR4, 0x80, URZ ;  /* 0x0000008004087890 */ /* 0x000fe4000fffe0ff */
[----:B------:R-:W-:Y:S02]  /*0160*/  UIADD3 UR34, UPT, UPT, UR35, UR5, URZ ;  /* 0x0000000523227290 */ /* 0x000fe4000fffe0ff */
[----:B------:R-:W-:-:S02]  /*0170*/  UIADD3 UR27, UPT, UPT, UR7, 0x5, URZ ;  /* 0x00000005071b7890 */ /* 0x000fc4000fffe0ff */
[----:B------:R-:W-:Y:S02]  /*0180*/  UIADD3 UR33, UPT, UPT, UR34, UR5, URZ ;  /* 0x0000000522217290 */ /* 0x000fe4000fffe0ff */
[----:B------:R-:W-:Y:S02]  /*0190*/  UIADD3 UR26, UPT, UPT, UR7, 0x6, URZ ;  /* 0x00000006071a7890 */ /* 0x000fe4000fffe0ff */
[----:B------:R-:W-:Y:S02]  /*01a0*/  UIADD3 UR32, UPT, UPT, UR33, UR5, URZ ;  /* 0x0000000521207290 */ /* 0x000fe4000fffe0ff */
[----:B------:R-:W-:Y:S02]  /*01b0*/  UIADD3 UR24, UPT, UPT, UR7, 0x7, URZ ;  /* 0x0000000707187890 */ /* 0x000fe4000fffe0ff */
[----:B------:R-:W-:Y:S02]  /*01c0*/  UIADD3 UR31, UPT, UPT, UR32, UR5, URZ ;  /* 0x00000005201f7290 */ /* 0x000fe4000fffe0ff */
[----:B------:R-:W-:-:S02]  /*01d0*/  UIADD3 UR23, UPT, UPT, UR7, 0xc, URZ ;  /* 0x0000000c07177890 */ /* 0x000fc4000fffe0ff */
[----:B------:R-:W-:Y:S02]  /*01e0*/  UIADD3 UR30, UPT, UPT, UR31, UR5, URZ ;  /* 0x000000051f1e7290 */ /* 0x000fe4000fffe0ff */
[----:B0-----:R-:W-:Y:S02]  /*01f0*/  ULEA UR8, UR9, UR8, 0x18 ;  /* 0x0000000809087291 */ /* 0x001fe4000f8ec0ff */
[----:B------:R-:W-:Y:S02]  /*0200*/  UIADD3 UR29, UPT, UPT, UR30, UR5, URZ ;  /* 0x000000051e1d7290 */ /* 0x000fe4000fffe0ff */
[----:B------:R-:W-:Y:S02]  /*0210*/  ULEA UR4, UR9, UR4, 0x18 ;  /* 0x0000000409047291 */ /* 0x000fe4000f8ec0ff */
[----:B------:R-:W-:Y:S01]  /*0220*/  UIADD3 UR28, UPT, UPT, UR29, UR5, URZ ;  /* 0x000000051d1c7290 */ /* 0x000fe2000fffe0ff */
[----:B------:R-:W-:Y:S01]  /*0230*/  LEA R3, R0, UR8, 0x3 ;  /* 0x0000000800037c11 */ /* 0x000fe2000f8e18ff */
[----:B------:R-:W-:-:S02]  /*0240*/  UIADD3 UR21, UPT, UPT, UR7, 0xd, URZ ;  /* 0x0000000d07157890 */ /* 0x000fc4000fffe0ff */
[----:B------:R-:W-:Y:S01]  /*0250*/  UIADD3 UR25, UPT, UPT, UR28, UR5, URZ ;  /* 0x000000051c197290 */ /* 0x000fe2000fffe0ff */
[C---:B------:R-:W-:Y:S01]  /*0260*/  LEA R4, R0.reuse, UR4, 0x3 ;  /* 0x0000000400047c11 */ /* 0x040fe2000f8e18ff */
[----:B------:R-:W-:Y:S01]  /*0270*/  IMAD R5, R0, 0x80, R3 ;  /* 0x0000008000057824 */ /* 0x000fe200078e0203 */
[----:B------:R-:W-:Y:S02]  /*0280*/  UIADD3 UR20, UPT, UPT, UR7, 0xe, URZ ;  /* 0x0000000e07147890 */ /* 0x000fe4000fffe0ff */
[----:B------:R-:W-:Y:S02]  /*0290*/  UIADD3 UR22, UPT, UPT, UR25, UR5, URZ ;  /* 0x0000000519167290 */ /* 0x000fe4000fffe0ff */
[----:B------:R-:W-:Y:S02]  /*02a0*/  UIADD3 UR18, UPT, UPT, UR7, 0xf, URZ ;  /* 0x0000000f07127890 */ /* 0x000fe4000fffe0ff */
[----:B------:R-:W-:Y:S01]  /*02b0*/  UIADD3 UR19, UPT, UPT, UR22, UR5, URZ ;  /* 0x0000000516137290 */ /* 0x000fe2000fffe0ff */
[----:B------:R-:W0:Y:S03]  /*02c0*/  LDCU UR6, c[0x0][0x398] ;  /* 0x00007300ff0677ac */ /* 0x000e260008000800 */
[----:B------:R-:W-:Y:S01]  /*02d0*/  UIADD3 UR15, UPT, UPT, UR19, UR5, URZ ;  /* 0x00000005130f7290 */ /* 0x000fe2000fffe0ff */
[----:B------:R-:W-:-:S03]  /*02e0*/  UMOV UR4, URZ ;  /* 0x000000ff00047c82 */ /* 0x000fc60008000000 */
[----:B------:R-:W-:-:S04]  /*02f0*/  UIADD3 UR37, UPT, UPT, UR15, UR5, URZ ;  /* 0x000000050f257290 */ /* 0x000fc8000fffe0ff */
[----:B------:R-:W-:-:S12]  /*0300*/  UIADD3 UR38, UPT, UPT, UR37, UR5, URZ ;  /* 0x0000000525267290 */ /* 0x000fd8000fffe0ff */
.L_x_1:
[----:B------:R-:W-:Y:S01]  /*0310*/  VIADD R24, R0, UR4 ;  /* 0x0000000400187c36 */ /* 0x000fe20008000000 */
[----:B0-----:R-:W-:Y:S01]  /*0320*/  UMOV UR5, UR6 ;  /* 0x0000000600057c82 */ /* 0x001fe20008000000 */
[----:B------:R-:W-:Y:S02]  /*0330*/  IMAD.U32 R11, RZ, RZ, UR7 ;  /* 0x00000007ff0b7e24 */ /* 0x000fe4000f8e00ff */
[----:B------:R-:W-:Y:S01]  /*0340*/  IMAD.U32 R13, RZ, RZ, UR7 ;  /* 0x00000007ff0d7e24 */ /* 0x000fe2000f8e00ff */
[----:B------:R-:W-:-:S04]  /*0350*/  VIMNMX R10, PT, PT, R24, UR7, !PT ;  /* 0x00000007180a7c48 */ /* 0x000fc8000ffe0100 */
[----:B------:R-:W-:Y:S02]  /*0360*/  ISETP.GE.AND P6, PT, R10, UR5, PT ;  /* 0x000000050a007c0c */ /* 0x000fe4000bfc6270 */
[----:B------:R-:W-:-:S04]  /*0370*/  VIADDMNMX R10, R11, 0x1, R24, !PT ;  /* 0x000000010b0a7846 */ /* 0x000fc80007800118 */
[----:B------:R-:W-:-:S07]  /*0380*/  ISETP.GE.AND P0, PT, R10, UR5, PT ;  /* 0x000000050a007c0c */ /* 0x000fce000bf06270 */
[----:B------:R-:W0:Y:S01]  /*0390*/  @!P6 LDC.64 R16, c[0x0][0x380] ;  /* 0x0000e000ff10eb82 */ /* 0x000e220000000a00 */
[----:B------:R-:W-:-:S07]  /*03a0*/  @!P6 IMAD R13, R13, UR5, R24 ;  /* 0x000000050d0dec24 */ /* 0x000fce000f8e0218 */
[----:B------:R-:W1:Y:S01]  /*03b0*/  @!P0 LDC.64 R10, c[0x0][0x380] ;  /* 0x0000e000ff0a8b82 */ /* 0x000e620000000a00 */
[----:B0-----:R-:W-:-:S04]  /*03c0*/  @!P6 IMAD.WIDE R16, R13, 0x8, R16 ;  /* 0x000000080d10e825 */ /* 0x001fc800078e0210 */
[----:B------:R-:W-:Y:S02]  /*03d0*/  @!P0 VIADD R13, R24, UR36 ;  /* 0x00000024180d8c36 */ /* 0x000fe40008000000 */
[----:B------:R-:W2:Y:S02]  /*03e0*/  @!P6 LDG.E.64 R16, desc[UR16][R16.64] ;  /* 0x000000101010e981 */ /* 0x000ea4000c1e1b00 */
[----:B-1----:R-:W-:-:S05]  /*03f0*/  @!P0 IMAD.WIDE R10, R13, 0x8, R10 ;  /* 0x000000080d0a8825 */ /* 0x002fca00078e020a */
[----:B------:R0:W3:Y:S01]  /*0400*/  @!P0 LDG.E.64 R22, desc[UR16][R10.64] ;  /* 0x000000100a168981 */ /* 0x0000e2000c1e1b00 */
[----:B------:R-:W-:-:S05]  /*0410*/  IMAD.U32 R13, RZ, RZ, UR7 ;  /* 0x00000007ff0d7e24 */ /* 0x000fca000f8e00ff */
[----:B------:R-:W-:-:S04]  /*0420*/  VIADDMNMX R12, R13, 0x2, R24, !PT ;  /* 0x000000020d0c7846 */ /* 0x000fc80007800118 */
[----:B------:R-:W-:-:S13]  /*0430*/  ISETP.GE.AND P1, PT, R12, UR5, PT ;  /* 0x000000050c007c0c */ /* 0x000fda000bf26270 */
[----:B------:R-:W1:Y:S01]  /*0440*/  @!P1 LDC.64 R20, c[0x0][0x380] ;  /* 0x0000e000ff149b82 */ /* 0x000e620000000a00 */
[----:B------:R-:W-:Y:S02]  /*0450*/  @!P1 VIADD R13, R24, UR35 ;  /* 0x00000023180d9c36 */ /* 0x000fe40008000000 */
[----:B0-----:R-:W-:-:S05]  /*0460*/  IMAD.U32 R11, RZ, RZ, UR7 ;  /* 0x00000007ff0b7e24 */ /* 0x001fca000f8e00ff */
[----:B------:R-:W-:Y:S01]  /*0470*/  VIADDMNMX R10, R11, 0x4, R24, !PT ;  /* 0x000000040b0a7846 */ /* 0x000fe20007800118 */
[----:B-1----:R-:W-:-:S04]  /*0480*/  @!P1 IMAD.WIDE R20, R13, 0x8, R20 ;  /* 0x000000080d149825 */ /* 0x002fc800078e0214 */
[----:B------:R-:W-:Y:S02]  /*0490*/  IMAD.U32 R13, RZ, RZ, UR7 ;  /* 0x00000007ff0d7e24 */ /* 0x000fe4000f8e00ff */
[----:B------:R-:W4:Y:S01]  /*04a0*/  @!P1 LDG.E.64 R20, desc[UR16][R20.64] ;  /* 0x0000001014149981 */ /* 0x000f22000c1e1b00 */
[----:B------:R-:W-:Y:S01]  /*04b0*/  ISETP.GE.AND P3, PT, R10, UR5, PT ;  /* 0x000000050a007c0c */ /* 0x000fe2000bf66270 */
[----:B------:R-:W-:Y:S01]  /*04c0*/  IMAD.U32 R25, RZ, RZ, UR7 ;  /* 0x00000007ff197e24 */ /* 0x000fe2000f8e00ff */
[----:B------:R-:W-:Y:S01]  /*04d0*/  VIADDMNMX R12, R13, 0x3, R24, !PT ;  /* 0x000000030d0c7846 */ /* 0x000fe20007800118 */
[----:B-----5:R-:W-:Y:S01]  /*04e0*/  STS.64 [R4], R6 ;  /* 0x0000000604007388 */ /* 0x020fe20000000a00 */
[----:B------:R-:W-:Y:S02]  /*04f0*/  VIMNMX R13, PT, PT, R24, UR26, !PT ;  /* 0x0000001a180d7c48 */ /* 0x000fe4000ffe0100 */
[----:B------:R-:W-:Y:S02]  /*0500*/  ISETP.GE.AND P2, PT, R12, UR5, PT ;  /* 0x000000050c007c0c */ /* 0x000fe4000bf46270 */
[----:B------:R-:W-:-:S02]  /*0510*/  VIMNMX R12, PT, PT, R24, UR27, !PT ;  /* 0x0000001b180c7c48 */ /* 0x000fc4000ffe0100 */
[----:B------:R-:W-:Y:S02]  /*0520*/  ISETP.GE.AND P5, PT, R13, UR5, PT ;  /* 0x000000050d007c0c */ /* 0x000fe4000bfa6270 */
[----:B------:R-:W-:Y:S02]  /*0530*/  ISETP.GE.AND P4, PT, R12, UR5, PT ;  /* 0x000000050c007c0c */ /* 0x000fe4000bf86270 */
[----:B------:R-:W-:Y:S02]  /*0540*/  VIMNMX R12, PT, PT, R24, UR24, !PT ;  /* 0x00000018180c7c48 */ /* 0x000fe4000ffe0100 */
[----:B------:R-:W-:-:S03]  /*0550*/  VIADDMNMX R25, R25, 0x8, R24, !PT ;  /* 0x0000000819197846 */ /* 0x000fc60007800118 */
[----:B------:R-:W0:Y:S08]  /*0560*/  @!P2 LDC.64 R10, c[0x0][0x380] ;  /* 0x0000e000ff0aab82 */ /* 0x000e300000000a00 */
[----:B------:R-:W1:Y:S08]  /*0570*/  @!P4 LDC.64 R14, c[0x0][0x380] ;  /* 0x0000e000ff0ecb82 */ /* 0x000e700000000a00 */
[----:B------:R-:W0:Y:S01]  /*0580*/  @!P5 LDC.64 R18, c[0x0][0x380] ;  /* 0x0000e000ff12db82 */ /* 0x000e220000000a00 */
[----:B------:R-:W-:-:S04]  /*0590*/  @!P5 VIADD R27, R24, UR31 ;  /* 0x0000001f181bdc36 */ /* 0x000fc80008000000 */
[----:B0-----:R-:W-:-:S06]  /*05a0*/  @!P5 IMAD.WIDE R18, R27, 0x8, R18 ;  /* 0x000000081b12d825 */ /* 0x001fcc00078e0212 */
[----:B------:R-:W4:Y:S04]  /*05b0*/  @!P5 LDG.E.64 R18, desc[UR16][R18.64] ;  /* 0x000000101212d981 */ /* 0x000f28000c1e1b00 */
[----:B--2---:R0:W-:Y:S01]  /*05c0*/  @!P6 STS.64 [R3], R16 ;  /* 0x000000100300e388 */ /* 0x0041e20000000a00 */
[----:B------:R-:W-:Y:S02]  /*05d0*/  ISETP.GE.AND P6, PT, R12, UR5, PT ;  /* 0x000000050c007c0c */ /* 0x000fe4000bfc6270 */
[----:B------:R-:W2:Y:S01]  /*05e0*/  @!P3 LDC.64 R12, c[0x0][0x380] ;  /* 0x0000e000ff0cbb82 */ /* 0x000ea20000000a00 */
[----:B---3--:R3:W-:Y:S01]  /*05f0*/  @!P0 STS.64 [R3+0x88], R22 ;  /* 0x0000881603008388 */ /* 0x0087e20000000a00 */
[----:B------:R-:W-:Y:S01]  /*0600*/  ISETP.GE.AND P0, PT, R25, UR5, PT ;  /* 0x0000000519007c0c */ /* 0x000fe2000bf06270 */
[----:B------:R-:W-:-:S04]  /*0610*/  @!P2 VIADD R25, R24, UR34 ;  /* 0x000000221819ac36 */ /* 0x000fc80008000000 */
[----:B0-----:R-:W-:-:S04]  /*0620*/  @!P2 IMAD.WIDE R16, R25, 0x8, R10 ;  /* 0x000000081910a825 */ /* 0x001fc800078e020a */
[----:B------:R-:W0:Y:S01]  /*0630*/  @!P6 LDC.64 R28, c[0x0][0x380] ;  /* 0x0000e000ff1ceb82 */ /* 0x000e220000000a00 */
[----:B------:R-:W-:Y:S01]  /*0640*/  @!P3 VIADD R25, R24, UR33 ;  /* 0x000000211819bc36 */ /* 0x000fe20008000000 */
[----:B------:R-:W4:Y:S06]  /*0650*/  @!P2 LDG.E.64 R16, desc[UR16][R16.64] ;  /* 0x000000101010a981 */ /* 0x000f2c000c1e1b00 */
[----:B------:R-:W0:Y:S01]  /*0660*/  @!P0 LDC.64 R10, c[0x0][0x380] ;  /* 0x0000e000ff0a8b82 */ /* 0x000e220000000a00 */
[----:B--2---:R-:W-:-:S04]  /*0670*/  @!P3 IMAD.WIDE R12, R25, 0x8, R12 ;  /* 0x00000008190cb825 */ /* 0x004fc800078e020c */
[C---:B------:R-:W-:Y:S02]  /*0680*/  @!P4 VIADD R25, R24.reuse, UR32 ;  /* 0x000000201819cc36 */ /* 0x040fe40008000000 */
[----:B---3--:R-:W-:Y:S01]  /*0690*/  @!P6 VIADD R23, R24, UR30 ;  /* 0x0000001e1817ec36 */ /* 0x008fe20008000000 */
[----:B------:R-:W2:Y:S01]  /*06a0*/  @!P3 LDG.E.64 R12, desc[UR16][R12.64] ;  /* 0x000000100c0cb981 */ /* 0x000ea2000c1e1b00 */
[----:B-1----:R-:W-:-:S04]  /*06b0*/  @!P4 IMAD.WIDE R14, R25, 0x8, R14 ;  /* 0x00000008190ec825 */ /* 0x002fc800078e020e */
[----:B0-----:R-:W-:Y:S02]  /*06c0*/  @!P6 IMAD.WIDE R28, R23, 0x8, R28 ;  /* 0x00000008171ce825 */ /* 0x001fe400078e021c */
[----:B------:R-:W3:Y:S02]  /*06d0*/  @!P4 LDG.E.64 R14, desc[UR16][R14.64] ;  /* 0x000000100e0ec981 */ /* 0x000ee4000c1e1b00 */
[----:B------:R-:W-:Y:S02]  /*06e0*/  @!P0 VIADD R27, R24, UR29 ;  /* 0x0000001d181b8c36 */ /* 0x000fe40008000000 */
[----:B------:R-:W3:Y:S02]  /*06f0*/  @!P6 LDG.E.64 R28, desc[UR16][R28.64] ;  /* 0x000000101c1ce981 */ /* 0x000ee4000c1e1b00 */
[----:B------:R-:W-:-:S06]  /*0700*/  @!P0 IMAD.WIDE R26, R27, 0x8, R10 ;  /* 0x000000081b1a8825 */ /* 0x000fcc00078e020a */
[----:B------:R-:W3:Y:S01]  /*0710*/  @!P0 LDG.E.64 R26, desc[UR16][R26.64] ;  /* 0x000000101a1a8981 */ /* 0x000ee2000c1e1b00 */
[----:B------:R-:W-:-:S05]  /*0720*/  IMAD.U32 R11, RZ, RZ, UR7 ;  /* 0x00000007ff0b7e24 */ /* 0x000fca000f8e00ff */
[----:B------:R-:W-:Y:S01]  /*0730*/  VIADDMNMX R10, R11, 0x9, R24, !PT ;  /* 0x000000090b0a7846 */ /* 0x000fe20007800118 */
[----:B----4-:R0:W-:Y:S03]  /*0740*/  @!P1 STS.64 [R3+0x110], R20 ;  /* 0x0001101403009388 */ /* 0x0101e60000000a00 */
[----:B------:R-:W-:-:S13]  /*0750*/  ISETP.GE.AND P1, PT, R10, UR5, PT ;  /* 0x000000050a007c0c */ /* 0x000fda000bf26270 */
[----:B------:R-:W1:Y:S01]  /*0760*/  @!P1 LDC.64 R10, c[0x0][0x380] ;  /* 0x0000e000ff0a9b82 */ /* 0x000e620000000a00 */
[C---:B------:R-:W-:Y:S01]  /*0770*/  @!P1 VIADD R23, R24.reuse, UR28 ;  /* 0x0000001c18179c36 */ /* 0x040fe20008000000 */
[C---:B0-----:R-:W-:Y:S01]  /*0780*/  VIMNMX R20, PT, PT, R24.reuse, UR23, !PT ;  /* 0x0000001718147c48 */ /* 0x041fe2000ffe0100 */
[----:B------:R-:W-:Y:S01]  /*0790*/  IMAD.U32 R25, RZ, RZ, UR7 ;  /* 0x00000007ff197e24 */ /* 0x000fe2000f8e00ff */
[----:B------:R-:W-:Y:S01]  /*07a0*/  VIMNMX R21, PT, PT, R24, UR21, !PT ;  /* 0x0000001518157c48 */ /* 0x000fe2000ffe0100 */
[----:B-1----:R-:W-:-:S04]  /*07b0*/  @!P1 IMAD.WIDE R10, R23, 0x8, R10 ;  /* 0x00000008170a9825 */ /* 0x002fc800078e020a */
[----:B------:R-:W-:Y:S02]  /*07c0*/  IMAD.U32 R23, RZ, RZ, UR7 ;  /* 0x00000007ff177e24 */ /* 0x000fe4000f8e00ff */
[----:B------:R-:W4:Y:S03]  /*07d0*/  @!P1 LDG.E.64 R10, desc[UR16][R10.64] ;  /* 0x000000100a0a9981 */ /* 0x000f26000c1e1b00 */
[--C-:B------:R-:W-:Y:S02]  /*07e0*/  VIADDMNMX R22, R23, 0xa, R24.reuse, !PT ;  /* 0x0000000a17167846 */ /* 0x100fe40007800118 */
[----:B------:R-:W-:Y:S01]  /*07f0*/  VIADDMNMX R23, R25, 0xb, R24, !PT ;  /* 0x0000000b19177846 */ /* 0x000fe20007800118 */
[----:B------:R0:W-:Y:S01]  /*0800*/  @!P5 STS.64 [R3+0x330], R18 ;  /* 0x000330120300d388 */ /* 0x0001e20000000a00 */
[----:B------:R-:W-:-:S13]  /*0810*/  ISETP.GE.AND P5, PT, R21, UR5, PT ;  /* 0x0000000515007c0c */ /* 0x000fda000bfa6270 */
[----:B0-----:R-:W0:Y:S01]  /*0820*/  @!P5 LDC.64 R18, c[0x0][0x380] ;  /* 0x0000e000ff12db82 */ /* 0x001e220000000a00 */
[----:B------:R1:W-:Y:S01]  /*0830*/  @!P2 STS.64 [R3+0x198], R16 ;  /* 0x000198100300a388 */ /* 0x0003e20000000a00 */
[----:B------:R-:W-:Y:S02]  /*0840*/  ISETP.GE.AND P2, PT, R22, UR5, PT ;  /* 0x0000000516007c0c */ /* 0x000fe4000bf46270 */
[----:B-1----:R-:W-:Y:S01]  /*0850*/  VIMNMX R16, PT, PT, R24, UR20, !PT ;  /* 0x0000001418107c48 */ /* 0x002fe2000ffe0100 */
[----:B--2---:R1:W-:Y:S04]  /*0860*/  @!P3 STS.64 [R3+0x220], R12 ;  /* 0x0002200c0300b388 */ /* 0x0043e80000000a00 */
[----:B---3--:R2:W-:Y:S01]  /*0870*/  @!P4 STS.64 [R3+0x2a8], R14 ;  /* 0x0002a80e0300c388 */ /* 0x0085e20000000a00 */
[----:B------:R-:W-:-:S05]  /*0880*/  ISETP.GE.AND P4, PT, R20, UR5, PT ;  /* 0x0000000514007c0c */ /* 0x000fca000bf86270 */
[----:B------:R-:W3:Y:S01]  /*0890*/  @!P2 LDC.64 R20, c[0x0][0x380] ;  /* 0x0000e000ff14ab82 */ /* 0x000ee20000000a00 */
[----:B------:R0:W-:Y:S01]  /*08a0*/  @!P6 STS.64 [R3+0x3b8], R28 ;  /* 0x0003b81c0300e388 */ /* 0x0001e20000000a00 */
[----:B------:R-:W-:Y:S02]  /*08b0*/  ISETP.GE.AND P6, PT, R16, UR5, PT ;  /* 0x0000000510007c0c */ /* 0x000fe4000bfc6270 */
[----:B-1----:R-:W-:Y:S02]  /*08c0*/  VIMNMX R12, PT, PT, R24, UR18, !PT ;  /* 0x00000012180c7c48 */ /* 0x002fe4000ffe0100 */
[----:B------:R-:W-:Y:S01]  /*08d0*/  ISETP.GE.AND P3, PT, R23, UR5, PT ;  /* 0x0000000517007c0c */ /* 0x000fe2000bf66270 */
[----:B------:R1:W-:Y:S01]  /*08e0*/  @!P0 STS.64 [R3+0x440], R26 ;  /* 0x0004401a03008388 */ /* 0x0003e20000000a00 */
[----:B------:R-:W-:Y:S01]  /*08f0*/  ISETP.GE.AND P0, PT, R12, UR5, PT ;  /* 0x000000050c007c0c */ /* 0x000fe2000bf06270 */
[----:B------:R-:W1:Y:S08]  /*0900*/  @!P4 LDC.64 R16, c[0x0][0x380] ;  /* 0x0000e000ff10cb82 */ /* 0x000e700000000a00 */
[----:B--2---:R-:W2:Y:S01]  /*0910*/  @!P6 LDC.64 R14, c[0x0][0x380] ;  /* 0x0000e000ff0eeb82 */ /* 0x004ea20000000a00 */
[----:B------:R-:W-:-:S07]  /*0920*/  @!P2 VIADD R25, R24, UR25 ;  /* 0x000000191819ac36 */ /* 0x000fce0008000000 */
[----:B------:R-:W2:Y:S08]  /*0930*/  @!P3 LDC.64 R22, c[0x0][0x380] ;  /* 0x0000e000ff16bb82 */ /* 0x000eb00000000a00 */
[----:B------:R-:W4:Y:S01]  /*0940*/  @!P0 LDC.64 R12, c[0x0][0x380] ;  /* 0x0000e000ff0c8b82 */ /* 0x000f220000000a00 */
[----:B---3--:R-:W-:-:S04]  /*0950*/  @!P2 IMAD.WIDE R20, R25, 0x8, R20 ;  /* 0x000000081914a825 */ /* 0x008fc800078e0214 */
[C---:B------:R-:W-:Y:S02]  /*0960*/  @!P4 VIADD R25, R24.reuse, UR19 ;  /* 0x000000131819cc36 */ /* 0x040fe40008000000 */
[----:B0-----:R-:W-:Y:S01]  /*0970*/  @!P3 VIADD R29, R24, UR22 ;  /* 0x00000016181dbc36 */ /* 0x001fe20008000000 */
[----:B------:R-:W3:Y:S01]  /*0980*/  @!P2 LDG.E.64 R20, desc[UR16][R20.64] ;  /* 0x000000101414a981 */ /* 0x000ee2000c1e1b00 */
[----:B-1----:R-:W-:-:S04]  /*0990*/  @!P4 IMAD.WIDE R16, R25, 0x8, R16 ;  /* 0x000000081910c825 */ /* 0x002fc800078e0210 */
[C---:B------:R-:W-:Y:S02]  /*09a0*/  @!P6 VIADD R25, R24.reuse, UR37 ;  /* 0x000000251819ec36 */ /* 0x040fe40008000000 */
[----:B------:R-:W-:Y:S01]  /*09b0*/  @!P5 VIADD R27, R24, UR15 ;  /* 0x0000000f181bdc36 */ /* 0x000fe20008000000 */
[----:B------:R-:W3:Y:S01]  /*09c0*/  @!P4 LDG.E.64 R16, desc[UR16][R16.64] ;  /* 0x000000101010c981 */ /* 0x000ee2000c1e1b00 */
[----:B--2---:R-:W-:-:S04]  /*09d0*/  @!P6 IMAD.WIDE R14, R25, 0x8, R14 ;  /* 0x00000008190ee825 */ /* 0x004fc800078e020e */
[----:B------:R-:W-:Y:S02]  /*09e0*/  @!P0 VIADD R25, R24, UR38 ;  /* 0x0000002618198c36 */ /* 0x000fe40008000000 */
[----:B------:R-:W-:Y:S01]  /*09f0*/  @!P3 IMAD.WIDE R22, R29, 0x8, R22 ;  /* 0x000000081d16b825 */ /* 0x000fe200078e0216 */
[----:B------:R-:W2:Y:S03]  /*0a00*/  @!P6 LDG.E.64 R14, desc[UR16][R14.64] ;  /* 0x000000100e0ee981 */ /* 0x000ea6000c1e1b00 */
[----:B------:R-:W-:Y:S02]  /*0a10*/  @!P5 IMAD.WIDE R18, R27, 0x8, R18 ;  /* 0x000000081b12d825 */ /* 0x000fe400078e0212 */
[----:B------:R-:W2:Y:S02]  /*0a20*/  @!P3 LDG.E.64 R22, desc[UR16][R22.64] ;  /* 0x000000101616b981 */ /* 0x000ea4000c1e1b00 */
[----:B----4-:R-:W-:-:S02]  /*0a30*/  @!P0 IMAD.WIDE R12, R25, 0x8, R12 ;  /* 0x00000008190c8825 */ /* 0x010fc400078e020c */
[----:B------:R-:W4:Y:S04]  /*0a40*/  @!P5 LDG.E.64 R18, desc[UR16][R18.64] ;  /* 0x000000101212d981 */ /* 0x000f28000c1e1b00 */
[----:B------:R-:W4:Y:S01]  /*0a50*/  @!P0 LDG.E.64 R12, desc[UR16][R12.64] ;  /* 0x000000100c0c8981 */ /* 0x000f22000c1e1b00 */
[----:B------:R-:W-:-:S06]  /*0a60*/  UIADD3 UR8, UPT, UPT, UR4, 0x10, URZ ;  /* 0x0000001004087890 */ /* 0x000fcc000fffe0ff */
[----:B------:R-:W-:Y:S01]  /*0a70*/  VIADD R25, R0, UR8 ;  /* 0x0000000800197c36 */ /* 0x000fe20008000000 */
[----:B------:R-:W-:Y:S04]  /*0a80*/  @!P1 STS.64 [R3+0x4c8], R10 ;  /* 0x0004c80a03009388 */ /* 0x000fe80000000a00 */
[----:B------:R-:W-:Y:S01]  /*0a90*/  ISETP.GE.AND P1, PT, R25, UR5, PT ;  /* 0x0000000519007c0c */ /* 0x000fe2000bf26270 */
[----:B------:R-:W-:-:S12]  /*0aa0*/  UISETP.GE.AND UP2, UPT, UR4, UR5, UPT ;  /* 0x000000050400728c */ /* 0x000fd8000bf46270 */
[----:B------:R-:W0:Y:S01]  /*0ab0*/  @!P1 LDC.64 R26, c[0x0][0x388] ;  /* 0x0000e200ff1a9b82 */ /* 0x000e220000000a00 */
[----:B------:R-:W-:-:S04]  /*0ac0*/  UIADD3 UR9, UPT, UPT, UR4, 0x1, URZ ;  /* 0x0000000104097890 */ /* 0x000fc8000fffe0ff */
[----:B------:R-:W-:Y:S02]  /*0ad0*/  UISETP.GE.AND UP3, UPT, UR9, UR5, UPT ;  /* 0x000000050900728c */ /* 0x000fe4000bf66270 */
[----:B------:R-:W-:Y:S01]  /*0ae0*/  UIADD3 UR9, UPT, UPT, UR4, 0x2, URZ ;  /* 0x0000000204097890 */ /* 0x000fe2000fffe0ff */
[----:B------:R-:W1:Y:S03]  /*0af0*/  @!UP2 S2UR UR10, SR_CgaCtaId ;  /* 0x00000000000aa9c3 */ /* 0x000e660000008800 */
[----:B------:R-:W-:Y:S02]  /*0b00*/  UISETP.GE.AND UP0, UPT, UR9, UR5, UPT ;  /* 0x000000050900728c */ /* 0x000fe4000bf06270 */
[----:B------:R-:W-:-:S03]  /*0b10*/  UIADD3 UR9, UPT, UPT, UR4, 0x3, URZ ;  /* 0x0000000304097890 */ /* 0x000fc6000fffe0ff */
[----:B------:R-:W1:Y:S01]  /*0b20*/  @!UP3 S2UR UR11, SR_CgaCtaId ;  /* 0x00000000000bb9c3 */ /* 0x000e620000008800 */
[----:B0-----:R-:W-:-:S05]  /*0b30*/  @!P1 IMAD.WIDE.U32 R26, R24, 0x8, R26 ;  /* 0x00000008181a9825 */ /* 0x001fca00078e001a */
[----:B------:R0:W5:Y:S01]  /*0b40*/  @!P1 LDG.E.64 R6, desc[UR16][R26.64+0x80] ;  /* 0x000080101a069981 */ /* 0x000162000c1e1b00 */
[----:B------:R-:W-:Y:S01]  /*0b50*/  UISETP.GE.AND UP1, UPT, UR9, UR5, UPT ;  /* 0x000000050900728c */ /* 0x000fe2000bf26270 */
[----:B------:R-:W0:Y:S01]  /*0b60*/  @!UP0 S2UR UR12, SR_CgaCtaId ;  /* 0x00000000000c89c3 */ /* 0x000e220000008800 */
[----:B------:R-:W-:Y:S01]  /*0b70*/  PLOP3.LUT P1, PT, PT, PT, UP2, 0x80, 0x8 ;  /* 0x000000000008781c */ /* 0x000fe20003f2f028 */
[----:B------:R-:W-:Y:S02]  /*0b80*/  @!UP2 UMOV UR9, 0x400 ;  /* 0x000004000009a882 */ /* 0x000fe40000000000 */
[----:B-1----:R-:W-:Y:S02]  /*0b90*/  @!UP2 ULEA UR9, UR10, UR9, 0x18 ;  /* 0x000000090a09a291 */ /* 0x002fe4000f8ec0ff */
[----:B------:R-:W-:-:S04]  /*0ba0*/  UIADD3 UR14, UPT, UPT, UR4, 0x4, URZ ;  /* 0x00000004040e7890 */ /* 0x000fc8000fffe0ff */
[----:B------:R-:W1:Y:S01]  /*0bb0*/  @!UP1 S2UR UR13, SR_CgaCtaId ;  /* 0x00000000000d99c3 */ /* 0x000e620000008800 */
[----:B------:R-:W-:Y:S01]  /*0bc0*/  UISETP.GE.AND UP2, UPT, UR14, UR5, UPT ;  /* 0x000000050e00728c */ /* 0x000fe2000bf46270 */
[----:B------:R-:W-:Y:S02]  /*0bd0*/  @!UP3 UMOV UR10, 0x400 ;  /* 0x00000400000ab882 */ /* 0x000fe40000000000 */
[----:B------:R-:W-:Y:S02]  /*0be0*/  @!UP3 ULEA UR10, UR11, UR10, 0x18 ;  /* 0x0000000a0b0ab291 */ /* 0x000fe4000f8ec0ff */
[----:B------:R-:W-:Y:S02]  /*0bf0*/  UIADD3 UR39, UPT, UPT, UR4, 0x5, URZ ;  /* 0x0000000504277890 */ /* 0x000fe4000fffe0ff */
[----:B------:R-:W-:-:S04]  /*0c00*/  UIADD3 UR14, UPT, UPT, UR4, 0x6, URZ ;  /* 0x00000006040e7890 */ /* 0x000fc8000fffe0ff */
[----:B------:R-:W1:Y:S01]  /*0c10*/  @!UP2 S2UR UR11, SR_CgaCtaId ;  /* 0x00000000000ba9c3 */ /* 0x000e620000008800 */
[----:B---3--:R-:W-:Y:S04]  /*0c20*/  @!P2 STS.64 [R3+0x550], R20 ;  /* 0x000550140300a388 */ /* 0x008fe80000000a00 */
[----:B------:R-:W-:Y:S04]  /*0c30*/  @!P4 STS.64 [R3+0x660], R16 ;  /* 0x000660100300c388 */ /* 0x000fe80000000a00 */
[----:B--2---:R-:W-:Y:S04]  /*0c40*/  @!P6 STS.64 [R3+0x770], R14 ;  /* 0x0007700e0300e388 */ /* 0x004fe80000000a00 */
[----:B------:R-:W-:Y:S04]  /*0c50*/  @!P3 STS.64 [R3+0x5d8], R22 ;  /* 0x0005d8160300b388 */ /* 0x000fe80000000a00 */
[----:B----4-:R-:W-:Y:S04]  /*0c60*/  @!P5 STS.64 [R3+0x6e8], R18 ;  /* 0x0006e8120300d388 */ /* 0x010fe80000000a00 */
[----:B------:R-:W-:Y:S01]  /*0c70*/  @!P0 STS.64 [R3+0x7f8], R12 ;  /* 0x0007f80c03008388 */ /* 0x000fe20000000a00 */
[----:B------:R-:W-:Y:S01]  /*0c80*/  BAR.SYNC.DEFER_BLOCKING 0x0 ;  /* 0x0000000000007b1d */ /* 0x000fe20000010000 */
[----:B------:R-:W-:-:S02]  /*0c90*/  PLOP3.LUT P2, PT, PT, PT, UP3, 0x80, 0x8 ;  /* 0x000000000008781c */ /* 0x000fc40003f4f038 */
[----:B------:R-:W-:Y:S01]  /*0ca0*/  PLOP3.LUT P5, PT, PT, PT, UP0, 0x80, 0x8 ;  /* 0x000000000008781c */ /* 0x000fe20003faf008 */
[----:B------:R-:W-:Y:S01]  /*0cb0*/  UISETP.GE.AND UP3, UPT, UR39, UR5, UPT ;  /* 0x000000052700728c */ /* 0x000fe2000bf66270 */
[----:B------:R-:W-:Y:S01]  /*0cc0*/  PLOP3.LUT P4, PT, PT, PT, UP1, 0x80, 0x8 ;  /* 0x000000000008781c */ /* 0x000fe20003f8f018 */
[----:B------:R-:W-:Y:S04]  /*0cd0*/  @!P1 LDS.64 R24, [R5] ;  /* 0x0000000005189984 */ /* 0x000fe80000000a00 */
[----:B------:R-:W2:Y:S01]  /*0ce0*/  @!P1 LDS.64 R10, [UR9] ;  /* 0x00000009ff0a9984 */ /* 0x000ea20008000a00 */
[----:B------:R-:W-:Y:S02]  /*0cf0*/  @!UP0 UMOV UR9, 0x400 ;  /* 0x0000040000098882 */ /* 0x000fe40000000000 */
[----:B0-----:R-:W-:Y:S01]  /*0d00*/  @!UP0 ULEA UR9, UR12, UR9, 0x18 ;  /* 0x000000090c098291 */ /* 0x001fe2000f8ec0ff */
[----:B------:R-:W-:Y:S04]  /*0d10*/  @!P2 LDS.64 R14, [R5+0x8] ;  /* 0x00000800050ea984 */ /* 0x000fe80000000a00 */
[----:B------:R-:W0:Y:S01]  /*0d20*/  @!P2 LDS.64 R12, [UR10+0x8] ;  /* 0x0000080aff0ca984 */ /* 0x000e220008000a00 */
[----:B------:R-:W-:Y:S01]  /*0d30*/  UISETP.GE.AND UP0, UPT, UR14, UR5, UPT ;  /* 0x000000050e00728c */ /* 0x000fe2000bf06270 */
[----:B------:R-:W-:-:S02]  /*0d40*/  @!UP1 UMOV UR10, 0x400 ;  /* 0x00000400000a9882 */ /* 0x000fc40000000000 */
[----:B------:R-:W-:Y:S01]  /*0d50*/  @!P5 LDS.64 R18, [R5+0x10] ;  /* 0x000010000512d984 */ /* 0x000fe20000000a00 */
[----:B-1----:R-:W-:Y:S01]  /*0d60*/  @!UP1 ULEA UR10, UR13, UR10, 0x18 ;  /* 0x0000000a0d0a9291 */ /* 0x002fe2000f8ec0ff */
[----:B------:R-:W1:Y:S02]  /*0d70*/  @!UP3 S2UR UR12, SR_CgaCtaId ;  /* 0x00000000000cb9c3 */ /* 0x000e640000008800 */
[----:B------:R-:W3:Y:S01]  /*0d80*/  @!P5 LDS.64 R16, [UR9+0x10] ;  /* 0x00001009ff10d984 */ /* 0x000ee20008000a00 */
[----:B------:R-:W-:-:S03]  /*0d90*/  UIADD3 UR9, UPT, UPT, UR4, 0x7, URZ ;  /* 0x0000000704097890 */ /* 0x000fc6000fffe0ff */
[----:B------:R-:W-:Y:S01]  /*0da0*/  @!P4 LDS.64 R22, [R5+0x18] ;  /* 0x000018000516c984 */ /* 0x000fe20000000a00 */
[----:B------:R-:W-:Y:S01]  /*0db0*/  UISETP.GE.AND UP1, UPT, UR9, UR5, UPT ;  /* 0x000000050900728c */ /* 0x000fe2000bf26270 */
[----:B------:R-:W4:Y:S02]  /*0dc0*/  @!UP0 S2UR UR13, SR_CgaCtaId ;  /* 0x00000000000d89c3 */ /* 0x000f240000008800 */
[----:B------:R-:W3:Y:S01]  /*0dd0*/  @!P4 LDS.64 R20, [UR10+0x18] ;  /* 0x0000180aff14c984 */ /* 0x000ee20008000a00 */
[----:B------:R-:W-:Y:S01]  /*0de0*/  PLOP3.LUT P3, PT, PT, PT, UP2, 0x80, 0x8 ;  /* 0x000000000008781c */ /* 0x000fe20003f6f028 */
[----:B------:R-:W-:Y:S01]  /*0df0*/  @!UP2 UMOV UR9, 0x400 ;  /* 0x000004000009a882 */ /* 0x000fe20000000000 */
[----:B------:R-:W-:Y:S02]  /*0e00*/  UIADD3 UR10, UPT, UPT, UR4, 0x8, URZ ;  /* 0x00000008040a7890 */ /* 0x000fe4000fffe0ff */
[----:B------:R-:W-:-:S03]  /*0e10*/  @!UP2 ULEA UR9, UR11, UR9, 0x18 ;  /* 0x000000090b09a291 */ /* 0x000fc6000f8ec0ff */
[----:B------:R-:W3:Y:S01]  /*0e20*/  @!UP1 S2UR UR14, SR_CgaCtaId ;  /* 0x00000000000e99c3 */ /* 0x000ee20000008800 */
[----:B------:R-:W-:Y:S01]  /*0e30*/  PLOP3.LUT P0, PT, PT, PT, UP3, 0x80, 0x8 ;  /* 0x000000000008781c */ /* 0x000fe20003f0f038 */
[----:B------:R-:W-:Y:S02]  /*0e40*/  UISETP.GE.AND UP2, UPT, UR10, UR5, UPT ;  /* 0x000000050a00728c */ /* 0x000fe4000bf46270 */
[----:B------:R-:W-:Y:S01]  /*0e50*/  UIADD3 UR11, UPT, UPT, UR4, 0x9, URZ ;  /* 0x00000009040b7890 */ /* 0x000fe2000fffe0ff */
[----:B------:R-:W-:Y:S01]  /*0e60*/  @!UP3 UMOV UR10, 0x400 ;  /* 0x00000400000ab882 */ /* 0x000fe20000000000 */
[----:B--2---:R-:W-:Y:S01]  /*0e70*/  @!P1 DFMA R8, R24, R10, R8 ;  /* 0x0000000a1808922b */ /* 0x004fe20000000008 */
[----:B-1----:R-:W-:Y:S01]  /*0e80*/  @!UP3 ULEA UR10, UR12, UR10, 0x18 ;  /* 0x0000000a0c0ab291 */ /* 0x002fe2000f8ec0ff */
[----:B------:R-:W-:Y:S01]  /*0e90*/  @!P3 LDS.64 R24, [R5+0x20] ;  /* 0x000020000518b984 */ /* 0x000fe20000000a00 */
[----:B------:R-:W-:-:S03]  /*0ea0*/  PLOP3.LUT P1, PT, PT, PT, UP0, 0x80, 0x8 ;  /* 0x000000000008781c */ /* 0x000fc60003f2f008 */
[----:B------:R-:W1:Y:S01]  /*0eb0*/  @!P3 LDS.64 R10, [UR9+0x20] ;  /* 0x00002009ff0ab984 */ /* 0x000e620008000a00 */
[----:B------:R-:W-:Y:S02]  /*0ec0*/  UIADD3 UR12, UPT, UPT, UR4, 0xa, URZ ;  /* 0x0000000a040c7890 */ /* 0x000fe4000fffe0ff */
[----:B------:R-:W-:Y:S01]  /*0ed0*/  UISETP.GE.AND UP3, UPT, UR11, UR5, UPT ;  /* 0x000000050b00728c */ /* 0x000fe2000bf66270 */
[----:B------:R-:W-:Y:S01]  /*0ee0*/  @!UP0 UMOV UR9, 0x400 ;  /* 0x0000040000098882 */ /* 0x000fe20000000000 */
[----:B0-----:R-:W-:Y:S01]  /*0ef0*/  @!P2 DFMA R8, R14, R12, R8 ;  /* 0x0000000c0e08a22b */ /* 0x001fe20000000008 */
[----:B----4-:R-:W-:Y:S01]  /*0f00*/  @!UP0 ULEA UR9, UR13, UR9, 0x18 ;  /* 0x000000090d098291 */ /* 0x010fe2000f8ec0ff */
[----:B------:R-:W-:Y:S01]  /*0f10*/  @!P0 LDS.64 R14, [R5+0x28] ;  /* 0x00002800050e8984 */ /* 0x000fe20000000a00 */
[----:B------:R-:W0:Y:S03]  /*0f20*/  @!UP2 S2UR UR11, SR_CgaCtaId ;  /* 0x00000000000ba9c3 */ /* 0x000e260000008800 */
[----:B------:R-:W2:Y:S01]  /*0f30*/  @!P0 LDS.64 R12, [UR10+0x28] ;  /* 0x0000280aff0c8984 */ /* 0x000ea20008000a00 */
[----:B------:R-:W-:Y:S01]  /*0f40*/  PLOP3.LUT P2, PT, PT, PT, UP1, 0x80, 0x8 ;  /* 0x000000000008781c */ /* 0x000fe20003f4f018 */
[----:B------:R-:W-:Y:S01]  /*0f50*/  UISETP.GE.AND UP0, UPT, UR12, UR5, UPT ;  /* 0x000000050c00728c */ /* 0x000fe2000bf06270 */
[----:B------:R-:W-:Y:S01]  /*0f60*/  @!UP1 UMOV UR10, 0x400 ;  /* 0x00000400000a9882 */ /* 0x000fe20000000000 */
[----:B---3--:R-:W-:Y:S01]  /*0f70*/  @!P5 DFMA R8, R18, R16, R8 ;  /* 0x000000101208d22b */ /* 0x008fe20000000008 */
[----:B------:R-:W-:Y:S01]  /*0f80*/  @!UP1 ULEA UR10, UR14, UR10, 0x18 ;  /* 0x0000000a0e0a9291 */ /* 0x000fe2000f8ec0ff */
[----:B------:R-:W-:Y:S01]  /*0f90*/  @!P1 LDS.64 R18, [R5+0x30] ;  /* 0x0000300005129984 */ /* 0x000fe20000000a00 */
[----:B------:R-:W3:Y:S03]  /*0fa0*/  @!UP3 S2UR UR12, SR_CgaCtaId ;  /* 0x00000000000cb9c3 */ /* 0x000ee60000008800 */
[----:B------:R-:W4:Y:S01]  /*0fb0*/  @!P1 LDS.64 R16, [UR9+0x30] ;  /* 0x00003009ff109984 */ /* 0x000f220008000a00 */
[----:B------:R-:W-:Y:S01]  /*0fc0*/  UIADD3 UR9, UPT, UPT, UR4, 0xb, URZ ;  /* 0x0000000b04097890 */ /* 0x000fe2000fffe0ff */
[----:B------:R-:W-:-:S02]  /*0fd0*/  @!P4 DFMA R8, R22, R20, R8 ;  /* 0x000000141608c22b */ /* 0x000fc40000000008 */
[----:B------:R-:W-:Y:S01]  /*0fe0*/  @!P2 LDS.64 R22, [R5+0x38] ;  /* 0x000038000516a984 */ /* 0x000fe20000000a00 */
[----:B------:R-:W-:Y:S01]  /*0ff0*/  UISETP.GE.AND UP1, UPT, UR9, UR5, UPT ;  /* 0x000000050900728c */ /* 0x000fe2000bf26270 */
[----:B------:R-:W2:Y:S02]  /*1000*/  @!UP0 S2UR UR13, SR_CgaCtaId ;  /* 0x00000000000d89c3 */ /* 0x000ea40000008800 */
[----:B------:R-:W4:Y:S01]  /*1010*/  @!P2 LDS.64 R20, [UR10+0x38] ;  /* 0x0000380aff14a984 */ /* 0x000f220008000a00 */
[----:B------:R-:W-:Y:S01]  /*1020*/  PLOP3.LUT P5, PT, PT, PT, UP2, 0x80, 0x8 ;  /* 0x000000000008781c */ /* 0x000fe20003faf028 */
[----:B------:R-:W-:Y:S01]  /*1030*/  @!UP2 UMOV UR9, 0x400 ;  /* 0x000004000009a882 */ /* 0x000fe20000000000 */
[----:B------:R-:W-:Y:S02]  /*1040*/  UIADD3 UR10, UPT, UPT, UR4, 0xc, URZ ;  /* 0x0000000c040a7890 */ /* 0x000fe4000fffe0ff */
[----:B0-----:R-:W-:-:S03]  /*1050*/  @!UP2 ULEA UR9, UR11, UR9, 0x18 ;  /* 0x000000090b09a291 */ /* 0x001fc6000f8ec0ff */
[----:B------:R-:W0:Y:S01]  /*1060*/  @!UP1 S2UR UR14, SR_CgaCtaId ;  /* 0x00000000000e99c3 */ /* 0x000e220000008800 */
[----:B------:R-:W-:Y:S01]  /*1070*/  PLOP3.LUT P4, PT, PT, PT, UP3, 0x80, 0x8 ;  /* 0x000000000008781c */ /* 0x000fe20003f8f038 */
[----:B------:R-:W-:Y:S02]  /*1080*/  UISETP.GE.AND UP2, UPT, UR10, UR5, UPT ;  /* 0x000000050a00728c */ /* 0x000fe4000bf46270 */
[----:B------:R-:W-:Y:S01]  /*1090*/  UIADD3 UR11, UPT, UPT, UR4, 0xd, URZ ;  /* 0x0000000d040b7890 */ /* 0x000fe2000fffe0ff */
[----:B------:R-:W-:Y:S01]  /*10a0*/  @!UP3 UMOV UR10, 0x400 ;  /* 0x00000400000ab882 */ /* 0x000fe20000000000 */
[----:B-1----:R-:W-:Y:S01]  /*10b0*/  @!P3 DFMA R8, R24, R10, R8 ;  /* 0x0000000a1808b22b */ /* 0x002fe20000000008 */
[----:B---3--:R-:W-:Y:S01]  /*10c0*/  @!UP3 ULEA UR10, UR12, UR10, 0x18 ;  /* 0x0000000a0c0ab291 */ /* 0x008fe2000f8ec0ff */
[----:B------:R-:W-:Y:S01]  /*10d0*/  @!P5 LDS.64 R24, [R5+0x40] ;  /* 0x000040000518d984 */ /* 0x000fe20000000a00 */
[----:B------:R-:W-:-:S03]  /*10e0*/  PLOP3.LUT P3, PT, PT, PT, UP0, 0x80, 0x8 ;  /* 0x000000000008781c */ /* 0x000fc60003f6f008 */
[----:B------:R-:W1:Y:S01]  /*10f0*/  @!P5 LDS.64 R10, [UR9+0x40] ;  /* 0x00004009ff0ad984 */ /* 0x000e620008000a00 */
[----:B------:R-:W-:Y:S02]  /*1100*/  UIADD3 UR12, UPT, UPT, UR4, 0xe, URZ ;  /* 0x0000000e040c7890 */ /* 0x000fe4000fffe0ff */
[----:B------:R-:W-:Y:S01]  /*1110*/  UISETP.GE.AND UP3, UPT, UR11, UR5, UPT ;  /* 0x000000050b00728c */ /* 0x000fe2000bf66270 */
[----:B------:R-:W-:Y:S01]  /*1120*/  @!UP0 UMOV UR9, 0x400 ;  /* 0x0000040000098882 */ /* 0x000fe20000000000 */
[----:B--2---:R-:W-:Y:S01]  /*1130*/  @!P0 DFMA R8, R14, R12, R8 ;  /* 0x0000000c0e08822b */ /* 0x004fe20000000008 */
[----:B------:R-:W-:Y:S01]  /*1140*/  @!UP0 ULEA UR9, UR13, UR9, 0x18 ;  /* 0x000000090d098291 */ /* 0x000fe2000f8ec0ff */
[----:B------:R-:W-:Y:S01]  /*1150*/  @!P4 LDS.64 R14, [R5+0x48] ;  /* 0x00004800050ec984 */ /* 0x000fe20000000a00 */
[----:B------:R-:W2:Y:S03]  /*1160*/  @!UP2 S2UR UR11, SR_CgaCtaId ;  /* 0x00000000000ba9c3 */ /* 0x000ea60000008800 */
[----:B------:R-:W3:Y:S01]  /*1170*/  @!P4 LDS.64 R12, [UR10+0x48] ;  /* 0x0000480aff0cc984 */ /* 0x000ee20008000a00 */
[----:B------:R-:W-:Y:S01]  /*1180*/  PLOP3.LUT P0, PT, PT, PT, UP1, 0x80, 0x8 ;  /* 0x000000000008781c */ /* 0x000fe20003f0f018 */
[----:B------:R-:W-:Y:S01]  /*1190*/  UISETP.GE.AND UP0, UPT, UR12, UR5, UPT ;  /* 0x000000050c00728c */ /* 0x000fe2000bf06270 */
[----:B------:R-:W-:Y:S01]  /*11a0*/  @!UP1 UMOV UR10, 0x400 ;  /* 0x00000400000a9882 */ /* 0x000fe20000000000 */
[----:B----4-:R-:W-:Y:S01]  /*11b0*/  @!P1 DFMA R8, R18, R16, R8 ;  /* 0x000000101208922b */ /* 0x010fe20000000008 */
[----:B0-----:R-:W-:Y:S01]  /*11c0*/  @!UP1 ULEA UR10, UR14, UR10, 0x18 ;  /* 0x0000000a0e0a9291 */ /* 0x001fe2000f8ec0ff */
[----:B------:R-:W-:Y:S01]  /*11d0*/  @!P3 LDS.64 R18, [R5+0x50] ;  /* 0x000050000512b984 */ /* 0x000fe20000000a00 */
[----:B------:R-:W0:Y:S01]  /*11e0*/  @!UP3 S2UR UR12, SR_CgaCtaId ;  /* 0x00000000000cb9c3 */ /* 0x000e220000008800 */
[----:B------:R-:W-:-:S02]  /*11f0*/  UIADD3 UR4, UPT, UPT, UR4, 0xf, URZ ;  /* 0x0000000f04047890 */ /* 0x000fc4000fffe0ff */
[----:B------:R-:W4:Y:S02]  /*1200*/  @!P3 LDS.64 R16, [UR9+0x50] ;  /* 0x00005009ff10b984 */ /* 0x000f240008000a00 */
[----:B------:R-:W-:Y:S01]  /*1210*/  UISETP.GE.AND UP1, UPT, UR4, UR5, UPT ;  /* 0x000000050400728c */ /* 0x000fe2000bf26270 */
[----:B------:R-:W-:Y:S02]  /*1220*/  @!P2 DFMA R8, R22, R20, R8 ;  /* 0x000000141608a22b */ /* 0x000fe40000000008 */
[----:B------:R-:W3:Y:S01]  /*1230*/  @!UP0 S2UR UR13, SR_CgaCtaId ;  /* 0x00000000000d89c3 */ /* 0x000ee20000008800 */
[----:B------:R-:W-:Y:S04]  /*1240*/  @!P0 LDS.64 R22, [R5+0x58] ;  /* 0x0000580005168984 */ /* 0x000fe80000000a00 */
[----:B------:R-:W4:Y:S01]  /*1250*/  @!P0 LDS.64 R20, [UR10+0x58] ;  /* 0x0000580aff148984 */ /* 0x000f220008000a00 */
[----:B------:R-:W-:Y:S01]  /*1260*/  PLOP3.LUT P2, PT, PT, PT, UP2, 0x80, 0x8 ;  /* 0x000000000008781c */ /* 0x000fe20003f4f028 */
[----:B------:R-:W-:Y:S01]  /*1270*/  @!UP2 UMOV UR4, 0x400 ;  /* 0x000004000004a882 */ /* 0x000fe20000000000 */
[----:B------:R-:W4:Y:S01]  /*1280*/  @!UP1 S2UR UR10, SR_CgaCtaId ;  /* 0x00000000000a99c3 */ /* 0x000f220000008800 */
[----:B--2---:R-:W-:Y:S01]  /*1290*/  @!UP2 ULEA UR4, UR11, UR4, 0x18 ;  /* 0x000000040b04a291 */ /* 0x004fe2000f8ec0ff */
[----:B------:R-:W-:Y:S01]  /*12a0*/  PLOP3.LUT P1, PT, PT, PT, UP3, 0x80, 0x8 ;  /* 0x000000000008781c */ /* 0x000fe20003f2f038 */
[----:B------:R-:W-:Y:S01]  /*12b0*/  @!UP3 UMOV UR9, 0x400 ;  /* 0x000004000009b882 */ /* 0x000fe20000000000 */
[----:B-1----:R-:W-:Y:S01]  /*12c0*/  @!P5 DFMA R8, R24, R10, R8 ;  /* 0x0000000a1808d22b */ /* 0x002fe20000000008 */
[----:B0-----:R-:W-:-:S06]  /*12d0*/  @!UP3 ULEA UR9, UR12, UR9, 0x18 ;  /* 0x000000090c09b291 */ /* 0x001fcc000f8ec0ff */
[----:B------:R-:W-:Y:S01]  /*12e0*/  @!P2 LDS.64 R24, [R5+0x60] ;  /* 0x000060000518a984 */ /* 0x000fe20000000a00 */
[----:B------:R-:W-:-:S03]  /*12f0*/  PLOP3.LUT P5, PT, PT, PT, UP0, 0x80, 0x8 ;  /* 0x000000000008781c */ /* 0x000fc60003faf008 */
[----:B------:R-:W0:Y:S01]  /*1300*/  @!P2 LDS.64 R10, [UR4+0x60] ;  /* 0x00006004ff0aa984 */ /* 0x000e220008000a00 */
[----:B------:R-:W-:Y:S01]  /*1310*/  @!UP0 UMOV UR4, 0x400 ;  /* 0x0000040000048882 */ /* 0x000fe20000000000 */
[----:B---3--:R-:W-:Y:S01]  /*1320*/  @!P4 DFMA R8, R14, R12, R8 ;  /* 0x0000000c0e08c22b */ /* 0x008fe20000000008 */
[----:B------:R-:W-:Y:S01]  /*1330*/  @!UP0 ULEA UR4, UR13, UR4, 0x18 ;  /* 0x000000040d048291 */ /* 0x000fe2000f8ec0ff */
[----:B------:R-:W-:Y:S01]  /*1340*/  @!P1 LDS.64 R12, [R5+0x68] ;  /* 0x00006800050c9984 */ /* 0x000fe20000000a00 */
[----:B------:R-:W-:-:S03]  /*1350*/  PLOP3.LUT P4, PT, PT, PT, UP1, 0x80, 0x8 ;  /* 0x000000000008781c */ /* 0x000fc60003f8f018 */
[----:B------:R-:W1:Y:S01]  /*1360*/  @!P1 LDS.64 R14, [UR9+0x68] ;  /* 0x00006809ff0e9984 */ /* 0x000e620008000a00 */
[----:B------:R-:W-:Y:S02]  /*1370*/  @!UP1 UMOV UR9, 0x400 ;  /* 0x0000040000099882 */ /* 0x000fe40000000000 */
[----:B----4-:R-:W-:Y:S01]  /*1380*/  @!UP1 ULEA UR9, UR10, UR9, 0x18 ;  /* 0x000000090a099291 */ /* 0x010fe2000f8ec0ff */
[----:B------:R-:W-:Y:S01]  /*1390*/  @!P3 DFMA R8, R18, R16, R8 ;  /* 0x000000101208b22b */ /* 0x000fe20000000008 */
[----:B------:R-:W-:Y:S04]  /*13a0*/  @!P5 LDS.64 R16, [R5+0x70] ;  /* 0x000070000510d984 */ /* 0x000fe80000000a00 */
[----:B------:R-:W2:Y:S03]  /*13b0*/  @!P5 LDS.64 R18, [UR4+0x70] ;  /* 0x00007004ff12d984 */ /* 0x000ea60008000a00 */
[----:B------:R-:W-:Y:S01]  /*13c0*/  @!P0 DFMA R8, R22, R20, R8 ;  /* 0x000000141608822b */ /* 0x000fe20000000008 */
[----:B------:R-:W-:Y:S04]  /*13d0*/  @!P4 LDS.64 R20, [R5+0x78] ;  /* 0x000078000514c984 */ /* 0x000fe80000000a00 */
[----:B------:R-:W3:Y:S03]  /*13e0*/  @!P4 LDS.64 R22, [UR9+0x78] ;  /* 0x00007809ff16c984 */ /* 0x000ee60008000a00 */
[----:B0-----:R-:W-:Y:S01]  /*13f0*/  @!P2 DFMA R8, R24, R10, R8 ;  /* 0x0000000a1808a22b */ /* 0x001fe20000000008 */
[----:B------:R-:W-:-:S07]  /*1400*/  UISETP.GE.AND UP0, UPT, UR8, UR5, UPT ;  /* 0x000000050800728c */ /* 0x000fce000bf06270 */
[----:B-1----:R-:W-:-:S08]  /*1410*/  @!P1 DFMA R8, R12, R14, R8 ;  /* 0x0000000e0c08922b */ /* 0x002fd00000000008 */
[----:B--2---:R-:W-:Y:S01]  /*1420*/  @!P5 DFMA R8, R16, R18, R8 ;  /* 0x000000121008d22b */ /* 0x004fe20000000008 */
[----:B------:R-:W-:-:S07]  /*1430*/  UMOV UR4, UR8 ;  /* 0x0000000800047c82 */ /* 0x000fce0008000000 */
[----:B---3--:R-:W-:Y:S01]  /*1440*/  @!P4 DFMA R8, R20, R22, R8 ;  /* 0x000000161408c22b */ /* 0x008fe20000000008 */
[----:B------:R-:W-:Y:S06]  /*1450*/  BAR.SYNC.DEFER_BLOCKING 0x0 ;  /* 0x0000000000007b1d */ /* 0x000fec0000010000 */
[----:B------:R-:W-:Y:S05]  /*1460*/  BRA.U !UP0, `(.L_x_1) ;  /* 0xffffffed08a87547 */ /* 0x000fea000b83ffff */
.L_x_0:
[----:B------:R-:W-:-:S13]  /*1470*/  ISETP.GE.AND P0, PT, R2, UR5, PT ;  /* 0x0000000502007c0c */ /* 0x000fda000bf06270 */
[----:B------:R-:W-:Y:S05]  /*1480*/  @P0 EXIT ;  /* 0x000000000000094d */ /* 0x000fea0003800000 */
[----:B------:R-:W0:Y:S02]  /*1490*/  LDC.64 R4, c[0x0][0x390] ;  /* 0x0000e400ff047b82 */ /* 0x000e240000000a00 */
[----:B0-----:R-:W-:-:S05]  /*14a0*/  IMAD.WIDE R2, R2, 0x8, R4 ;  /* 0x0000000802027825 */ /* 0x001fca00078e0204 */
[----:B------:R-:W-:Y:S01]  /*14b0*/  STG.E.64 desc[UR16][R2.64], R8 ;  /* 0x0000000802007986 */ /* 0x000fe2000c101b10 */
[----:B------:R-:W-:Y:S05]  /*14c0*/  EXIT ;  /* 0x000000000000794d */ /* 0x000fea0003800000 */
.L_x_2:
[----:B------:R-:W-:-:S00]  /*14d0*/  BRA `(.L_x_2) ;  /* 0xfffffffc00fc7947 */ /* 0x000fc0000383ffff */
[----:B------:R-:W-:-:S00]  /*14e0*/  NOP ;  /* 0x0000000000007918 */ /* 0x000fc00000000000 */
        /* <DEDUP_REMOVED lines=9> */
.L_x_13:


//--------------------- .text._Z35matrixVectorMultiplyCoalescedDoublePKdS0_Pdi --------------------------
	.section	.text._Z35matrixVectorMultiplyCoalescedDoublePKdS0_Pdi,"ax",@progbits
	.align	128
        .global         _Z35matrixVectorMultiplyCoalescedDoublePKdS0_Pdi
        .type           _Z35matrixVectorMultiplyCoalescedDoublePKdS0_Pdi,@function
        .size           _Z35matrixVectorMultiplyCoalescedDoublePKdS0_Pdi,(.L_x_14 - _Z35matrixVectorMultiplyCoalescedDoublePKdS0_Pdi)
        .other          _Z35matrixVectorMultiplyCoalescedDoublePKdS0_Pdi,@"STO_CUDA_ENTRY STV_DEFAULT"
_Z35matrixVectorMultiplyCoalescedDoublePKdS0_Pdi:
.text._Z35matrixVectorMultiplyCoalescedDoublePKdS0_Pdi:
[----:B------:R-:W-:Y:S01]  /*0000*/  LDC R1, c[0x0][0x37c] ;  /* 0x0000df00ff017b82 */ /* 0x000fe20000000800 */
[----:B------:R-:W0:Y:S07]  /*0010*/  S2R R34, SR_TID.X ;  /* 0x0000000000227919 */ /* 0x000e2e0000002100 */
[----:B------:R-:W1:Y:S01]  /*0020*/  S2UR UR6, SR_CTAID.X ;  /* 0x00000000000679c3 */ /* 0x000e620000002500 */
[----:B------:R-:W2:Y:S01]  /*0030*/  LDCU UR5, c[0x0][0x398] ;  /* 0x00007300ff0577ac */ /* 0x000ea20008000800 */
[----:B------:R-:W-:Y:S01]  /*0040*/  CS2R R14, SRZ ;  /* 0x00000000000e7805 */ /* 0x000fe2000001ff00 */
[----:B------:R-:W1:Y:S01]  /*0050*/  LDCU UR4, c[0x0][0x360] ;  /* 0x00006c00ff0477ac */ /* 0x000e620008000800 */
[----:B------:R-:W3:Y:S01]  /*0060*/  LDCU.64 UR12, c[0x0][0x358] ;  /* 0x00006b00ff0c77ac */ /* 0x000ee20008000a00 */
[----:B--2---:R-:W-:-:S02]  /*0070*/  UISETP.GE.AND UP0, UPT, UR5, 0x1, UPT ;  /* 0x000000010500788c */ /* 0x004fc4000bf06270 */
[----:B-1----:R-:W-:-:S06]  /*0080*/  UIMAD UR6, UR6, UR4, URZ ;  /* 0x00000004060672a4 */ /* 0x002fcc000f8e02ff */
[----:B0-----:R-:W-:Y:S01]  /*0090*/  VIADD R0, R34, UR6 ;  /* 0x0000000622007c36 */ /* 0x001fe20008000000 */
[----:B---3--:R-:W-:Y:S06]  /*00a0*/  BRA.U !UP0, `(.L_x_3) ;  /* 0x0000001108e87547 */ /* 0x008fec000b800000 */
[----:B------:R-:W-:Y:S01]  /*00b0*/  UIMAD UR10, UR6, UR5, UR5 ;  /* 0x00000005060a72a4 */ /* 0x000fe2000f8e0205 */
[----:B------:R-:W0:Y:S01]  /*00c0*/  S2UR UR8, SR_CgaCtaId ;  /* 0x00000000000879c3 */ /* 0x000e220000008800 */
[----:B------:R-:W-:Y:S02]  /*00d0*/  UIADD3 UR19, UPT, UPT, UR6, 0xf, URZ ;  /* 0x0000000f06137890 */ /* 0x000fe4000fffe0ff */
[----:B------:R-:W-:Y:S01]  /*00e0*/  IMAD.U32 R9, RZ, RZ, UR6 ;  /* 0x00000006ff097e24 */ /* 0x000fe2000f8e00ff */
[----:B------:R-:W-:Y:S01]  /*00f0*/  UIADD3 UR11, UPT, UPT, UR10, UR5, URZ ;  /* 0x000000050a0b7290 */ /* 0x000fe2000fffe0ff */
[----:B------:R-:W-:Y:S01]  /*0100*/  CS2R R14, SRZ ;  /* 0x00000000000e7805 */ /* 0x000fe2000001ff00 */
[----:B------:R-:W-:Y:S01]  /*0110*/  UMOV UR4, 0x400 ;  /* 0x0000040000047882 */ /* 0x000fe20000000000 */
[----:B------:R-:W-:Y:S01]  /*0120*/  VIADD R10, R34, UR10 ;  /* 0x0000000a220a7c36 */ /* 0x000fe20008000000 */
[----:B------:R-:W-:Y:S01]  /*0130*/  UIADD3 UR14, UPT, UPT, UR11, UR5, URZ ;  /* 0x000000050b0e7290 */ /* 0x000fe2000fffe0ff */
[----:B------:R-:W1:Y:S01]  /*0140*/  LDC.64 R4, c[0x0][0x388] ;  /* 0x0000e200ff047b82 */ /* 0x000e620000000a00 */
[----:B------:R-:W-:Y:S01]  /*0150*/  IMAD.U32 R3, RZ, RZ, UR19 ;  /* 0x00000013ff037e24 */ /* 0x000fe2000f8e00ff */
[----:B------:R-:W-:Y:S01]  /*0160*/  UIADD3 UR20, UPT, UPT, UR6, 0xe, URZ ;  /* 0x0000000e06147890 */ /* 0x000fe2000fffe0ff */
[----:B------:R-:W-:Y:S01]  /*0170*/  IMAD R2, R9, UR5, R34 ;  /* 0x0000000509027c24 */ /* 0x000fe2000f8e0222 */
[----:B------:R-:W-:-:S02]  /*0180*/  UIADD3 UR15, UPT, UPT, UR14, UR5, URZ ;  /* 0x000000050e0f7290 */ /* 0x000fc4000fffe0ff */
[--C-:B------:R-:W-:Y:S01]  /*0190*/  IMAD R3, R3, UR5, R34.reuse ;  /* 0x0000000503037c24 */ /* 0x100fe2000f8e0222 */
[C---:B------:R-:W-:Y:S01]  /*01a0*/  IADD3 R11, PT, PT, R34.reuse, UR11, RZ ;  /* 0x0000000b220b7c10 */ /* 0x040fe2000fffe0ff */
[C---:B------:R-:W-:Y:S01]  /*01b0*/  VIADD R13, R34.reuse, UR14 ;  /* 0x0000000e220d7c36 */ /* 0x040fe20008000000 */
[----:B------:R-:W-:Y:S01]  /*01c0*/  UIADD3 UR16, UPT, UPT, UR15, UR5, URZ ;  /* 0x000000050f107290 */ /* 0x000fe2000fffe0ff */
[----:B------:R-:W-:Y:S01]  /*01d0*/  IMAD.U32 R7, RZ, RZ, UR20 ;  /* 0x00000014ff077e24 */ /* 0x000fe2000f8e00ff */
[----:B------:R-:W2:Y:S01]  /*01e0*/  LDCU UR7, c[0x0][0x398] ;  /* 0x00007300ff0777ac */ /* 0x000ea20008000800 */
[C---:B------:R-:W-:Y:S02]  /*01f0*/  VIADD R24, R34.reuse, UR15 ;  /* 0x0000000f22187c36 */ /* 0x040fe40008000000 */
[----:B------:R-:W-:Y:S01]  /*0200*/  IMAD R6, R7, UR5, R34 ;  /* 0x0000000507067c24 */ /* 0x000fe2000f8e0222 */
[----:B------:R-:W-:Y:S02]  /*0210*/  UIADD3 UR17, UPT, UPT, UR16, UR5, URZ ;  /* 0x0000000510117290 */ /* 0x000fe4000fffe0ff */
[----:B------:R-:W-:Y:S01]  /*0220*/  VIADD R25, R34, UR16 ;  /* 0x0000001022197c36 */ /* 0x000fe20008000000 */
[----:B0-----:R-:W-:-:S02]  /*0230*/  ULEA UR9, UR8, UR4, 0x18 ;  /* 0x0000000408097291 */ /* 0x001fc4000f8ec0ff */
[----:B------:R-:W-:Y:S02]  /*0240*/  UIADD3 UR18, UPT, UPT, UR17, UR5, URZ ;  /* 0x0000000511127290 */ /* 0x000fe4000fffe0ff */
[----:B------:R-:W-:Y:S01]  /*0250*/  UIADD3 UR4, UPT, UPT, UR4, 0x80, URZ ;  /* 0x0000008004047890 */ /* 0x000fe2000fffe0ff */
[C---:B------:R-:W-:Y:S01]  /*0260*/  VIADD R26, R34.reuse, UR17 ;  /* 0x00000011221a7c36 */ /* 0x040fe20008000000 */
[----:B------:R-:W-:Y:S01]  /*0270*/  UIADD3 UR19, UPT, UPT, UR18, UR5, URZ ;  /* 0x0000000512137290 */ /* 0x000fe2000fffe0ff */
[C---:B------:R-:W-:Y:S01]  /*0280*/  LEA R8, R34.reuse, UR9, 0x3 ;  /* 0x0000000922087c11 */ /* 0x040fe2000f8e18ff */
[----:B------:R-:W-:Y:S01]  /*0290*/  ULEA UR4, UR8, UR4, 0x18 ;  /* 0x0000000408047291 */ /* 0x000fe2000f8ec0ff */
[C---:B-1----:R-:W-:Y:S01]  /*02a0*/  IMAD.WIDE.U32 R4, R34.reuse, 0x8, R4 ;  /* 0x0000000822047825 */ /* 0x042fe200078e0004 */
[----:B------:R-:W-:Y:S01]  /*02b0*/  UIADD3 UR8, UPT, UPT, UR19, UR5, URZ ;  /* 0x0000000513087290 */ /* 0x000fe2000fffe0ff */
[C---:B------:R-:W-:Y:S02]  /*02c0*/  IADD3 R27, PT, PT, R34.reuse, UR18, RZ ;  /* 0x00000012221b7c10 */ /* 0x040fe4000fffe0ff */
[----:B------:R-:W-:Y:S01]  /*02d0*/  IMAD.MOV.U32 R32, RZ, RZ, R4 ;  /* 0x000000ffff207224 */ /* 0x000fe200078e0004 */
[----:B------:R-:W-:Y:S01]  /*02e0*/  UIADD3 UR10, UPT, UPT, UR8, UR5, URZ ;  /* 0x00000005080a7290 */ /* 0x000fe2000fffe0ff */
[C---:B------:R-:W-:Y:S01]  /*02f0*/  LEA R9, R34.reuse, UR4, 0x3 ;  /* 0x0000000422097c11 */ /* 0x040fe2000f8e18ff */
[----:B------:R-:W-:-:S02]  /*0300*/  VIADD R28, R34, UR19 ;  /* 0x00000013221c7c36 */ /* 0x000fc40008000000 */
[----:B------:R-:W-:Y:S01]  /*0310*/  UIADD3 UR4, UPT, UPT, UR10, UR5, URZ ;  /* 0x000000050a047290 */ /* 0x000fe2000fffe0ff */
[C---:B------:R-:W-:Y:S02]  /*0320*/  VIADD R29, R34.reuse, UR8 ;  /* 0x00000008221d7c36 */ /* 0x040fe40008000000 */
[C---:B------:R-:W-:Y:S01]  /*0330*/  IMAD R12, R34.reuse, 0x80, R9 ;  /* 0x00000080220c7824 */ /* 0x040fe200078e0209 */
[----:B------:R-:W-:Y:S01]  /*0340*/  UIADD3 UR9, UPT, UPT, UR4, UR5, URZ ;  /* 0x0000000504097290 */ /* 0x000fe2000fffe0ff */
[C---:B------:R-:W-:Y:S02]  /*0350*/  VIADD R30, R34.reuse, UR10 ;  /* 0x0000000a221e7c36 */ /* 0x040fe40008000000 */
[C---:B------:R-:W-:Y:S01]  /*0360*/  VIADD R31, R34.reuse, UR4 ;  /* 0x00000004221f7c36 */ /* 0x040fe20008000000 */
[----:B------:R-:W-:Y:S02]  /*0370*/  UMOV UR4, URZ ;  /* 0x000000ff00047c82 */ /* 0x000fe40008000000 */
[----:B------:R-:W-:Y:S01]  /*0380*/  IMAD.U32 R7, RZ, RZ, UR9 ;  /* 0x00000009ff077e24 */ /* 0x000fe2000f8e00ff */
[----:B------:R-:W-:-:S04]  /*0390*/  IADD3 R4, PT, PT, R34, UR9, RZ ;  /* 0x0000000922047c10 */ /* 0x000fc8000fffe0ff */
[----:B--2---:R-:W-:-:S07]  /*03a0*/  IADD3 R7, PT, PT, R34, UR5, R7 ;  /* 0x0000000522077c10 */ /* 0x004fce000fffe007 */
.L_x_4:
[----:B------:R-:W-:Y:S01]  /*03b0*/  UMOV UR5, UR7 ;  /* 0x0000000700057c82 */ /* 0x000fe20008000000 */
[----:B------:R-:W0:Y:S01]  /*03c0*/  LDC.64 R16, c[0x0][0x380] ;  /* 0x0000e000ff107b82 */ /* 0x000e220000000a00 */
[C---:B------:R-:W-:Y:S02]  /*03d0*/  ISETP.GE.AND P0, PT, R34.reuse, UR5, PT ;  /* 0x0000000522007c0c */ /* 0x040fe4000bf06270 */
[----:B------:R-:W-:-:S11]  /*03e0*/  VIMNMX R18, PT, PT, R34, UR6, !PT ;  /* 0x0000000622127c48 */ /* 0x000fd6000ffe0100 */
[----:B------:R-:W-:-:S05]  /*03f0*/  @!P0 IMAD.MOV.U32 R33, RZ, RZ, R5 ;  /* 0x000000ffff218224 */ /* 0x000fca00078e0005 */
[----:B------:R1:W2:Y:S01]  /*0400*/  @!P0 LDG.E.64 R20, desc[UR12][R32.64] ;  /* 0x0000000c20148981 */ /* 0x0002a2000c1e1b00 */
[----:B------:R-:W-:Y:S01]  /*0410*/  ISETP.GE.AND P1, PT, R18, UR5, PT ;  /* 0x0000000512007c0c */ /* 0x000fe2000bf26270 */
[----:B0-----:R-:W-:-:S12]  /*0420*/  IMAD.WIDE R18, R2, 0x8, R16 ;  /* 0x0000000802127825 */ /* 0x001fd800078e0210 */
[----:B------:R-:W3:Y:S01]  /*0430*/  @!P1 LDG.E.64 R18, desc[UR12][R18.64] ;  /* 0x0000000c12129981 */ /* 0x000ee2000c1e1b00 */
[----:B------:R-:W-:-:S05]  /*0440*/  IMAD.U32 R23, RZ, RZ, UR6 ;  /* 0x00000006ff177e24 */ /* 0x000fca000f8e00ff */
[----:B------:R-:W-:-:S04]  /*0450*/  VIADDMNMX R22, R23, 0x1, R34, !PT ;  /* 0x0000000117167846 */ /* 0x000fc80007800122 */
[----:B------:R-:W-:Y:S02]  /*0460*/  ISETP.GE.AND P2, PT, R22, UR5, PT ;  /* 0x0000000516007c0c */ /* 0x000fe4000bf46270 */
[----:B------:R-:W-:-:S04]  /*0470*/  VIADDMNMX R22, R23, 0x2, R34, !PT ;  /* 0x0000000217167846 */ /* 0x000fc80007800122 */
[----:B------:R-:W-:Y:S01]  /*0480*/  ISETP.GE.AND P3, PT, R22, UR5, PT ;  /* 0x0000000516007c0c */ /* 0x000fe2000bf66270 */
[----:B-1----:R-:W-:-:S05]  /*0490*/  IMAD.U32 R33, RZ, RZ, UR6 ;  /* 0x00000006ff217e24 */ /* 0x002fca000f8e00ff */
[----:B------:R-:W-:Y:S01]  /*04a0*/  VIADDMNMX R33, R33, 0x4, R34, !PT ;  /* 0x0000000421217846 */ /* 0x000fe20007800122 */
[----:B------:R-:W-:-:S06]  /*04b0*/  @!P2 IMAD.WIDE R36, R10, 0x8, R16 ;  /* 0x000000080a24a825 */ /* 0x000fcc00078e0210 */
[----:B------:R-:W4:Y:S04]  /*04c0*/  @!P2 LDG.E.64 R36, desc[UR12][R36.64] ;  /* 0x0000000c2424a981 */ /* 0x000f28000c1e1b00 */
[----:B--2---:R0:W-:Y:S01]  /*04d0*/  @!P0 STS.64 [R8], R20 ;  /* 0x0000001408008388 */ /* 0x0041e20000000a00 */
[----:B------:R-:W-:Y:S01]  /*04e0*/  ISETP.GE.AND P0, PT, R33, UR5, PT ;  /* 0x0000000521007c0c */ /* 0x000fe2000bf06270 */
[----:B0-----:R-:W-:-:S06]  /*04f0*/  @!P3 IMAD.WIDE R20, R11, 0x8, R16 ;  /* 0x000000080b14b825 */ /* 0x001fcc00078e0210 */
[----:B------:R-:W2:Y:S04]  /*0500*/  @!P3 LDG.E.64 R20, desc[UR12][R20.64] ;  /* 0x0000000c1414b981 */ /* 0x000ea8000c1e1b00 */
[----:B---3--:R0:W-:Y:S02]  /*0510*/  @!P1 STS.64 [R9], R18 ;  /* 0x0000001209009388 */ /* 0x0081e40000000a00 */
[----:B0-----:R-:W-:-:S06]  /*0520*/  @!P0 IMAD.WIDE R18, R24, 0x8, R16 ;  /* 0x0000000818128825 */ /* 0x001fcc00078e0210 */
[----:B------:R-:W3:Y:S01]  /*0530*/  @!P0 LDG.E.64 R18, desc[UR12][R18.64] ;  /* 0x0000000c12128981 */ /* 0x000ee2000c1e1b00 */
[----:B------:R-:W-:-:S04]  /*0540*/  VIADDMNMX R22, R23, 0x3, R34, !PT ;  /* 0x0000000317167846 */ /* 0x000fc80007800122 */
[----:B------:R-:W-:Y:S01]  /*0550*/  ISETP.GE.AND P4, PT, R22, UR5, PT ;  /* 0x0000000516007c0c */ /* 0x000fe2000bf86270 */
[----:B------:R-:W-:-:S05]  /*0560*/  IMAD.U32 R33, RZ, RZ, UR6 ;  /* 0x00000006ff217e24 */ /* 0x000fca000f8e00ff */
[----:B------:R-:W-:-:S04]  /*0570*/  VIADDMNMX R33, R33, 0x5, R34, !PT ;  /* 0x0000000521217846 */ /* 0x000fc80007800122 */
[----:B------:R-:W-:-:S03]  /*0580*/  ISETP.GE.AND P1, PT, R33, UR5, PT ;  /* 0x0000000521007c0c */ /* 0x000fc6000bf26270 */
[----:B------:R-:W-:-:S04]  /*0590*/  @!P4 IMAD.WIDE R22, R13, 0x8, R16 ;  /* 0x000000080d16c825 */ /* 0x000fc800078e0210 */
[----:B------:R-:W-:Y:S02]  /*05a0*/  IMAD.U32 R33, RZ, RZ, UR6 ;  /* 0x00000006ff217e24 */ /* 0x000fe4000f8e00ff */
[----:B------:R-:W5:Y:S01]  /*05b0*/  @!P4 LDG.E.64 R22, desc[UR12][R22.64] ;  /* 0x0000000c1616c981 */ /* 0x000f62000c1e1b00 */
[----:B------:R-:W-:Y:S02]  /*05c0*/  UIADD3 UR8, UPT, UPT, UR6, 0x7, URZ ;  /* 0x0000000706087890 */ /* 0x000fe4000fffe0ff */
[----:B------:R-:W-:-:S04]  /*05d0*/  VIADDMNMX R33, R33, 0x6, R34, !PT ;  /* 0x0000000621217846 */ /* 0x000fc80007800122 */
[----:B------:R-:W-:Y:S02]  /*05e0*/  ISETP.GE.AND P5, PT, R33, UR5, PT ;  /* 0x0000000521007c0c */ /* 0x000fe4000bfa6270 */
[----:B------:R-:W-:Y:S01]  /*05f0*/  VIMNMX R33, PT, PT, R34, UR8, !PT ;  /* 0x0000000822217c48 */ /* 0x000fe2000ffe0100 */
[----:B----4-:R0:W-:Y:S03]  /*0600*/  @!P2 STS.64 [R9+0x88], R36 ;  /* 0x000088240900a388 */ /* 0x0101e60000000a00 */
[----:B------:R-:W-:-:S07]  /*0610*/  ISETP.GE.AND P2, PT, R33, UR5, PT ;  /* 0x0000000521007c0c */ /* 0x000fce000bf46270 */
[----:B0-----:R-:W-:-:S06]  /*0620*/  @!P5 IMAD.WIDE R36, R26, 0x8, R16 ;  /* 0x000000081a24d825 */ /* 0x001fcc00078e0210 */
[----:B------:R-:W4:Y:S04]  /*0630*/  @!P5 LDG.E.64 R36, desc[UR12][R36.64] ;  /* 0x0000000c2424d981 */ /* 0x000f28000c1e1b00 */
[----:B--2---:R0:W-:Y:S02]  /*0640*/  @!P3 STS.64 [R9+0x110], R20 ;  /* 0x000110140900b388 */ /* 0x0041e40000000a00 */
[----:B0-----:R-:W-:-:S06]  /*0650*/  @!P1 IMAD.WIDE R20, R25, 0x8, R16 ;  /* 0x0000000819149825 */ /* 0x001fcc00078e0210 */
[----:B------:R-:W2:Y:S04]  /*0660*/  @!P1 LDG.E.64 R20, desc[UR12][R20.64] ;  /* 0x0000000c14149981 */ /* 0x000ea8000c1e1b00 */
[----:B---3--:R0:W-:Y:S02]  /*0670*/  @!P0 STS.64 [R9+0x220], R18 ;  /* 0x0002201209008388 */ /* 0x0081e40000000a00 */
[----:B0-----:R-:W-:-:S06]  /*0680*/  @!P2 IMAD.WIDE R18, R27, 0x8, R16 ;  /* 0x000000081b12a825 */ /* 0x001fcc00078e0210 */
[----:B------:R-:W3:Y:S01]  /*0690*/  @!P2 LDG.E.64 R18, desc[UR12][R18.64] ;  /* 0x0000000c1212a981 */ /* 0x000ee2000c1e1b00 */
[----:B------:R-:W-:Y:S02]  /*06a0*/  UIADD3 UR9, UPT, UPT, UR6, 0x8, URZ ;  /* 0x0000000806097890 */ /* 0x000fe4000fffe0ff */
[----:B------:R-:W-:-:S04]  /*06b0*/  UIADD3 UR8, UPT, UPT, UR6, 0x9, URZ ;  /* 0x0000000906087890 */ /* 0x000fc8000fffe0ff */
[----:B------:R-:W-:-:S04]  /*06c0*/  VIMNMX R33, PT, PT, R34, UR9, !PT ;  /* 0x0000000922217c48 */ /* 0x000fc8000ffe0100 */
[----:B------:R-:W-:Y:S02]  /*06d0*/  ISETP.GE.AND P3, PT, R33, UR5, PT ;  /* 0x0000000521007c0c */ /* 0x000fe4000bf66270 */
[----:B------:R-:W-:Y:S01]  /*06e0*/  VIMNMX R33, PT, PT, R34, UR8, !PT ;  /* 0x0000000822217c48 */ /* 0x000fe2000ffe0100 */
[----:B-----5:R0:W-:Y:S03]  /*06f0*/  @!P4 STS.64 [R9+0x198], R22 ;  /* 0x000198160900c388 */ /* 0x0201e60000000a00 */
[----:B------:R-:W-:Y:S02]  /*0700*/  ISETP.GE.AND P4, PT, R33, UR5, PT ;  /* 0x0000000521007c0c */ /* 0x000fe4000bf86270 */
[----:B------:R-:W-:-:S04]  /*0710*/  MOV R33, UR6 ;  /* 0x0000000600217c02 */ /* 0x000fc80008000f00 */
[----:B------:R-:W-:Y:S01]  /*0720*/  VIADDMNMX R33, R33, 0xa, R34, !PT ;  /* 0x0000000a21217846 */ /* 0x000fe20007800122 */
[----:B0-----:R-:W-:-:S03]  /*0730*/  @!P3 IMAD.WIDE R22, R28, 0x8, R16 ;  /* 0x000000081c16b825 */ /* 0x001fc600078e0210 */
[----:B------:R-:W-:Y:S01]  /*0740*/  ISETP.GE.AND P0, PT, R33, UR5, PT ;  /* 0x0000000521007c0c */ /* 0x000fe2000bf06270 */
[----:B------:R-:W-:Y:S02]  /*0750*/  IMAD.U32 R33, RZ, RZ, UR6 ;  /* 0x00000006ff217e24 */ /* 0x000fe4000f8e00ff */
[----:B------:R-:W5:Y:S03]  /*0760*/  @!P3 LDG.E.64 R22, desc[UR12][R22.64] ;  /* 0x0000000c1616b981 */ /* 0x000f66000c1e1b00 */
[----:B------:R-:W-:Y:S01]  /*0770*/  VIADDMNMX R33, R33, 0xb, R34, !PT ;  /* 0x0000000b21217846 */ /* 0x000fe20007800122 */
[----:B----4-:R0:W-:Y:S06]  /*0780*/  @!P5 STS.64 [R9+0x330], R36 ;  /* 0x000330240900d388 */ /* 0x0101ec0000000a00 */
[----:B0-----:R-:W-:-:S06]  /*0790*/  @!P0 IMAD.WIDE R36, R30, 0x8, R16 ;  /* 0x000000081e248825 */ /* 0x001fcc00078e0210 */
[----:B------:R-:W4:Y:S04]  /*07a0*/  @!P0 LDG.E.64 R36, desc[UR12][R36.64] ;  /* 0x0000000c24248981 */ /* 0x000f28000c1e1b00 */
[----:B--2---:R0:W-:Y:S01]  /*07b0*/  @!P1 STS.64 [R9+0x2a8], R20 ;  /* 0x0002a81409009388 */ /* 0x0041e20000000a00 */
[----:B------:R-:W-:Y:S01]  /*07c0*/  ISETP.GE.AND P1, PT, R33, UR5, PT ;  /* 0x0000000521007c0c */ /* 0x000fe2000bf26270 */
[----:B0-----:R-:W-:-:S06]  /*07d0*/  @!P4 IMAD.WIDE R20, R29, 0x8, R16 ;  /* 0x000000081d14c825 */ /* 0x001fcc00078e0210 */
[----:B------:R-:W2:Y:S04]  /*07e0*/  @!P4 LDG.E.64 R20, desc[UR12][R20.64] ;  /* 0x0000000c1414c981 */ /* 0x000ea8000c1e1b00 */
[----:B---3--:R0:W-:Y:S02]  /*07f0*/  @!P2 STS.64 [R9+0x3b8], R18 ;  /* 0x0003b8120900a388 */ /* 0x0081e40000000a00 */
[----:B0-----:R-:W-:-:S06]  /*0800*/  @!P1 IMAD.WIDE R18, R31, 0x8, R16 ;  /* 0x000000081f129825 */ /* 0x001fcc00078e0210 */
[----:B------:R-:W3:Y:S01]  /*0810*/  @!P1 LDG.E.64 R18, desc[UR12][R18.64] ;  /* 0x0000000c12129981 */ /* 0x000ee2000c1e1b00 */
[----:B------:R-:W-:-:S05]  /*0820*/  IMAD.U32 R33, RZ, RZ, UR6 ;  /* 0x00000006ff217e24 */ /* 0x000fca000f8e00ff */
[----:B------:R-:W-:-:S04]  /*0830*/  VIADDMNMX R33, R33, 0xc, R34, !PT ;  /* 0x0000000c21217846 */ /* 0x000fc80007800122 */
[----:B------:R-:W-:Y:S01]  /*0840*/  ISETP.GE.AND P5, PT, R33, UR5, PT ;  /* 0x0000000521007c0c */ /* 0x000fe2000bfa6270 */
[----:B------:R-:W-:Y:S01]  /*0850*/  IMAD.U32 R33, RZ, RZ, UR6 ;  /* 0x00000006ff217e24 */ /* 0x000fe2000f8e00ff */
[----:B------:R-:W-:Y:S01]  /*0860*/  UIADD3 UR8, UPT, UPT, UR6, 0xe, URZ ;  /* 0x0000000e06087890 */ /* 0x000fe2000fffe0ff */
[----:B-----5:R0:W-:Y:S01]  /*0870*/  @!P3 STS.64 [R9+0x440], R22 ;  /* 0x000440160900b388 */ /* 0x0201e20000000a00 */
[----:B------:R-:W-:Y:S02]  /*0880*/  UIADD3 UR9, UPT, UPT, UR6, 0xf, URZ ;  /* 0x0000000f06097890 */ /* 0x000fe4000fffe0ff */
[----:B0-----:R-:W-:-:S04]  /*0890*/  VIADDMNMX R22, R33, 0xd, R34, !PT ;  /* 0x0000000d21167846 */ /* 0x001fc80007800122 */
[----:B------:R-:W-:-:S04]  /*08a0*/  VIMNMX R23, PT, PT, R34, UR9, !PT ;  /* 0x0000000922177c48 */ /* 0x000fc8000ffe0100 */
[----:B------:R-:W-:Y:S01]  /*08b0*/  ISETP.GE.AND P2, PT, R23, UR5, PT ;  /* 0x0000000517007c0c */ /* 0x000fe2000bf46270 */
[----:B----4-:R-:W-:Y:S04]  /*08c0*/  @!P0 STS.64 [R9+0x550], R36 ;  /* 0x0005502409008388 */ /* 0x010fe80000000a00 */
[----:B--2---:R0:W-:Y:S01]  /*08d0*/  @!P4 STS.64 [R9+0x4c8], R20 ;  /* 0x0004c8140900c388 */ /* 0x0041e20000000a00 */
[----:B------:R-:W-:Y:S02]  /*08e0*/  ISETP.GE.AND P4, PT, R22, UR5, PT ;  /* 0x0000000516007c0c */ /* 0x000fe4000bf86270 */
[----:B------:R-:W-:-:S04]  /*08f0*/  VIMNMX R22, PT, PT, R34, UR8, !PT ;  /* 0x0000000822167c48 */ /* 0x000fc8000ffe0100 */
[----:B------:R-:W-:Y:S01]  /*0900*/  ISETP.GE.AND P3, PT, R22, UR5, PT ;  /* 0x0000000516007c0c */ /* 0x000fe2000bf66270 */
[----:B------:R-:W-:-:S06]  /*0910*/  @!P5 IMAD.WIDE R22, R4, 0x8, R16 ;  /* 0x000000080416d825 */ /* 0x000fcc00078e0210 */
[--C-:B0-----:R-:W-:Y:S01]  /*0920*/  @!P4 IMAD.WIDE R20, R7, 0x8, R16.reuse ;  /* 0x000000080714c825 */ /* 0x101fe200078e0210 */
[----:B------:R-:W2:Y:S05]  /*0930*/  @!P5 LDG.E.64 R22, desc[UR12][R22.64] ;  /* 0x0000000c1616d981 */ /* 0x000eaa000c1e1b00 */
[----:B------:R-:W4:Y:S04]  /*0940*/  @!P4 LDG.E.64 R20, desc[UR12][R20.64] ;  /* 0x0000000c1414c981 */ /* 0x000f28000c1e1b00 */
[----:B---3--:R0:W-:Y:S02]  /*0950*/  @!P1 STS.64 [R9+0x5d8], R18 ;  /* 0x0005d81209009388 */ /* 0x0081e40000000a00 */
[----:B0-----:R-:W-:-:S04]  /*0960*/  @!P3 IMAD.WIDE R18, R6, 0x8, R16 ;  /* 0x000000080612b825 */ /* 0x001fc800078e0210 */
[----:B------:R-:W-:Y:S01]  /*0970*/  @!P2 IMAD.WIDE R16, R3, 0x8, R16 ;  /* 0x000000080310a825 */ /* 0x000fe200078e0210 */
[----:B------:R-:W3:Y:S05]  /*0980*/  @!P3 LDG.E.64 R36, desc[UR12][R18.64] ;  /* 0x0000000c1224b981 */ /* 0x000eea000c1e1b00 */
[----:B------:R-:W5:Y:S01]  /*0990*/  @!P2 LDG.E.64 R16, desc[UR12][R16.64] ;  /* 0x0000000c1010a981 */ /* 0x000f62000c1e1b00 */
[----:B------:R-:W-:Y:S02]  /*09a0*/  UISETP.GE.AND UP1, UPT, UR4, UR5, UPT ;  /* 0x000000050400728c */ /* 0x000fe4000bf26270 */
[----:B------:R-:W-:-:S09]  /*09b0*/  UIADD3 UR8, UPT, UPT, UR4, 0x1, URZ ;  /* 0x0000000104087890 */ /* 0x000fd2000fffe0ff */
[----:B------:R-:W0:Y:S01]  /*09c0*/  @!UP1 S2UR UR9, SR_CgaCtaId ;  /* 0x00000000000999c3 */ /* 0x000e220000008800 */
[----:B------:R-:W-:Y:S01]  /*09d0*/  UISETP.GE.AND UP0, UPT, UR8, UR5, UPT ;  /* 0x000000050800728c */ /* 0x000fe2000bf06270 */
[----:B------:R-:W-:Y:S02]  /*09e0*/  PLOP3.LUT P0, PT, PT, PT, UP1, 0x80, 0x8 ;  /* 0x000000000008781c */ /* 0x000fe40003f0f018 */
[----:B------:R-:W-:-:S08]  /*09f0*/  @!UP1 UMOV UR8, 0x400 ;  /* 0x0000040000089882 */ /* 0x000fd00000000000 */
[----:B------:R-:W1:Y:S01]  /*0a00*/  @!UP0 S2UR UR10, SR_CgaCtaId ;  /* 0x00000000000a89c3 */ /* 0x000e620000008800 */
[----:B0-----:R-:W-:Y:S02]  /*0a10*/  @!UP1 ULEA UR8, UR9, UR8, 0x18 ;  /* 0x0000000809089291 */ /* 0x001fe4000f8ec0ff */
[----:B------:R-:W-:-:S04]  /*0a20*/  UIADD3 UR9, UPT, UPT, UR4, 0x2, URZ ;  /* 0x0000000204097890 */ /* 0x000fc8000fffe0ff */
[----:B------:R-:W-:Y:S01]  /*0a30*/  UISETP.GE.AND UP1, UPT, UR9, UR5, UPT ;  /* 0x000000050900728c */ /* 0x000fe2000bf26270 */
[----:B------:R-:W-:-:S10]  /*0a40*/  PLOP3.LUT P1, PT, PT, PT, UP0, 0x80, 0x8 ;  /* 0x000000000008781c */ /* 0x000fd40003f2f008 */
[----:B------:R-:W0:Y:S01]  /*0a50*/  @!UP1 S2UR UR9, SR_CgaCtaId ;  /* 0x00000000000999c3 */ /* 0x000e220000008800 */
[----:B--2---:R-:W-:Y:S04]  /*0a60*/  @!P5 STS.64 [R9+0x660], R22 ;  /* 0x000660160900d388 */ /* 0x004fe80000000a00 */
[----:B----4-:R-:W-:Y:S04]  /*0a70*/  @!P4 STS.64 [R9+0x6e8], R20 ;  /* 0x0006e8140900c388 */ /* 0x010fe80000000a00 */
[----:B---3--:R-:W-:Y:S04]  /*0a80*/  @!P3 STS.64 [R9+0x770], R36 ;  /* 0x000770240900b388 */ /* 0x008fe80000000a00 */
[----:B-----5:R-:W-:Y:S01]  /*0a90*/  @!P2 STS.64 [R9+0x7f8], R16 ;  /* 0x0007f8100900a388 */ /* 0x020fe20000000a00 */
[----:B------:R-:W-:Y:S06]  /*0aa0*/  BAR.SYNC.DEFER_BLOCKING 0x0 ;  /* 0x0000000000007b1d */ /* 0x000fec0000010000 */
[----:B------:R-:W-:Y:S04]  /*0ab0*/  @!P0 LDS.64 R18, [R12] ;  /* 0x000000000c128984 */ /* 0x000fe80000000a00 */
[----:B------:R-:W2:Y:S01]  /*0ac0*/  @!P0 LDS.64 R16, [UR8] ;  /* 0x00000008ff108984 */ /* 0x000ea20008000a00 */
[----:B------:R-:W-:-:S02]  /*0ad0*/  @!UP0 UMOV UR8, 0x400 ;  /* 0x0000040000088882 */ /* 0x000fc40000000000 */
[----:B-1----:R-:W-:Y:S01]  /*0ae0*/  @!UP0 ULEA UR8, UR10, UR8, 0x18 ;  /* 0x000000080a088291 */ /* 0x002fe2000f8ec0ff */
[----:B------:R-:W-:Y:S01]  /*0af0*/  @!P1 LDS.64 R22, [R12+0x8] ;  /* 0x000008000c169984 */ /* 0x000fe20000000a00 */
[----:B------:R-:W-:-:S04]  /*0b00*/  UIADD3 UR10, UPT, UPT, UR4, 0x3, URZ ;  /* 0x00000003040a7890 */ /* 0x000fc8000fffe0ff */
[----:B------:R-:W-:-:S03]  /*0b10*/  UISETP.GE.AND UP0, UPT, UR10, UR5, UPT ;  /* 0x000000050a00728c */ /* 0x000fc6000bf06270 */
[----:B------:R-:W1:Y:S01]  /*0b20*/  @!P1 LDS.64 R20, [UR8+0x8] ;  /* 0x00000808ff149984 */ /* 0x000e620008000a00 */
[----:B------:R-:W-:Y:S01]  /*0b30*/  PLOP3.LUT P2, PT, PT, PT, UP1, 0x80, 0x8 ;  /* 0x000000000008781c */ /* 0x000fe20003f4f018 */
[----:B------:R-:W-:Y:S02]  /*0b40*/  @!UP1 UMOV UR8, 0x400 ;  /* 0x0000040000089882 */ /* 0x000fe40000000000 */
[----:B0-----:R-:W-:-:S04]  /*0b50*/  @!UP1 ULEA UR8, UR9, UR8, 0x18 ;  /* 0x0000000809089291 */ /* 0x001fc8000f8ec0ff */
[----:B------:R-:W0:Y:S01]  /*0b60*/  @!UP0 S2UR UR10, SR_CgaCtaId ;  /* 0x00000000000a89c3 */ /* 0x000e220000008800 */
[----:B------:R-:W-:-:S04]  /*0b70*/  UIADD3 UR9, UPT, UPT, UR4, 0x4, URZ ;  /* 0x0000000404097890 */ /* 0x000fc8000fffe0ff */
[----:B------:R-:W-:Y:S01]  /*0b80*/  UISETP.GE.AND UP1, UPT, UR9, UR5, UPT ;  /* 0x000000050900728c */ /* 0x000fe2000bf26270 */
[----:B--2---:R-:W-:Y:S01]  /*0b90*/  @!P0 DFMA R14, R18, R16, R14 ;  /* 0x00000010120e822b */ /* 0x004fe2000000000e */
[----:B------:R-:W-:Y:S04]  /*0ba0*/  @!P2 LDS.64 R18, [R12+0x10] ;  /* 0x000010000c12a984 */ /* 0x000fe80000000a00 */
[----:B------:R-:W2:Y:S01]  /*0bb0*/  @!P2 LDS.64 R16, [UR8+0x10] ;  /* 0x00001008ff10a984 */ /* 0x000ea20008000a00 */
[----:B------:R-:W-:-:S04]  /*0bc0*/  PLOP3.LUT P0, PT, PT, PT, UP0, 0x80, 0x8 ;  /* 0x000000000008781c */ /* 0x000fc80003f0f008 */
[----:B------:R-:W3:Y:S01]  /*0bd0*/  @!UP1 S2UR UR9, SR_CgaCtaId ;  /* 0x00000000000999c3 */ /* 0x000ee20000008800 */
[----:B------:R-:W-:Y:S02]  /*0be0*/  @!UP0 UMOV UR8, 0x400 ;  /* 0x0000040000088882 */ /* 0x000fe40000000000 */
[----:B0-----:R-:W-:Y:S02]  /*0bf0*/  @!UP0 ULEA UR8, UR10, UR8, 0x18 ;  /* 0x000000080a088291 */ /* 0x001fe4000f8ec0ff */
[----:B------:R-:W-:Y:S01]  /*0c00*/  UIADD3 UR10, UPT, UPT, UR4, 0x5, URZ ;  /* 0x00000005040a7890 */ /* 0x000fe2000fffe0ff */
[----:B-1----:R-:W-:-:S03]  /*0c10*/  @!P1 DFMA R14, R22, R20, R14 ;  /* 0x00000014160e922b */ /* 0x002fc6000000000e */
[----:B------:R-:W-:Y:S01]  /*0c20*/  UISETP.GE.AND UP0, UPT, UR10, UR5, UPT ;  /* 0x000000050a00728c */ /* 0x000fe2000bf06270 */
[----:B------:R-:W-:Y:S04]  /*0c30*/  @!P0 LDS.64 R22, [R12+0x18] ;  /* 0x000018000c168984 */ /* 0x000fe80000000a00 */
[----:B------:R-:W0:Y:S01]  /*0c40*/  @!P0 LDS.64 R20, [UR8+0x18] ;  /* 0x00001808ff148984 */ /* 0x000e220008000a00 */
[----:B------:R-:W-:Y:S01]  /*0c50*/  PLOP3.LUT P1, PT, PT, PT, UP1, 0x80, 0x8 ;  /* 0x000000000008781c */ /* 0x000fe20003f2f018 */
[----:B------:R-:W-:-:S04]  /*0c60*/  @!UP1 UMOV UR8, 0x400 ;  /* 0x0000040000089882 */ /* 0x000fc80000000000 */
[----:B------:R-:W1:Y:S01]  /*0c70*/  @!UP0 S2UR UR10, SR_CgaCtaId ;  /* 0x00000000000a89c3 */ /* 0x000e620000008800 */
[----:B---3--:R-:W-:Y:S02]  /*0c80*/  @!UP1 ULEA UR8, UR9, UR8, 0x18 ;  /* 0x0000000809089291 */ /* 0x008fe4000f8ec0ff */
        /* <DEDUP_REMOVED lines=8> */
[----:B-1----:R-:W-:Y:S02]  /*0d10*/  @!UP0 ULEA UR8, UR10, UR8, 0x18 ;  /* 0x000000080a088291 */ /* 0x002fe4000f8ec0ff */
[----:B------:R-:W-:-:S04]  /*0d20*/  UIADD3 UR10, UPT, UPT, UR4, 0x7, URZ ;  /* 0x00000007040a7890 */ /* 0x000fc8000fffe0ff */
[----:B------:R-:W-:Y:S01]  /*0d30*/  UISETP.GE.AND UP0, UPT, UR10, UR5, UPT ;  /* 0x000000050a00728c */ /* 0x000fe2000bf06270 */
[----:B0-----:R-:W-:Y:S01]  /*0d40*/  @!P0 DFMA R14, R22, R20, R14 ;  /* 0x00000014160e822b */ /* 0x001fe2000000000e */
[----:B------:R-:W-:Y:S04]  /*0d50*/  @!P2 LDS.64 R22, [R12+0x28] ;  /* 0x000028000c16a984 */ /* 0x000fe80000000a00 */
[----:B------:R-:W0:Y:S01]  /*0d60*/  @!P2 LDS.64 R20, [UR8+0x28] ;  /* 0x00002808ff14a984 */ /* 0x000e220008000a00 */
[----:B------:R-:W-:Y:S01]  /*0d70*/  PLOP3.LUT P0, PT, PT, PT, UP1, 0x80, 0x8 ;  /* 0x000000000008781c */ /* 0x000fe20003f0f018 */
[----:B------:R-:W-:-:S03]  /*0d80*/  @!UP1 UMOV UR8, 0x400 ;  /* 0x0000040000089882 */ /* 0x000fc60000000000 */
        /* <DEDUP_REMOVED lines=56> */
[----:B------:R-:W-:Y:S01]  /*1110*/  UIADD3 UR9, UPT, UPT, UR4, 0xf, URZ ;  /* 0x0000000f04097890 */ /* 0x000fe2000fffe0ff */
[----:B--2---:R-:W-:-:S05]  /*1120*/  @!P1 DFMA R14, R18, R16, R14 ;  /* 0x00000010120e922b */ /* 0x004fca000000000e */
[----:B------:R-:W-:Y:S04]  /*1130*/  @!P0 LDS.64 R18, [R12+0x60] ;  /* 0x000060000c128984 */ /* 0x000fe80000000a00 */
[----:B------:R-:W2:Y:S01]  /*1140*/  @!P0 LDS.64 R16, [UR8+0x60] ;  /* 0x00006008ff108984 */ /* 0x000ea20008000a00 */
[----:B------:R-:W-:Y:S01]  /*1150*/  UIADD3 UR8, UPT, UPT, UR4, 0xe, URZ ;  /* 0x0000000e04087890 */ /* 0x000fe2000fffe0ff */
[----:B------:R-:W-:-:S03]  /*1160*/  PLOP3.LUT P1, PT, PT, PT, UP0, 0x80, 0x8 ;  /* 0x000000000008781c */ /* 0x000fc60003f2f008 */
[----:B------:R-:W-:-:S03]  /*1170*/  UISETP.GE.AND UP1, UPT, UR8, UR5, UPT ;  /* 0x000000050800728c */ /* 0x000fc6000bf26270 */
[----:B------:R-:W-:Y:S02]  /*1180*/  @!UP0 UMOV UR8, 0x400 ;  /* 0x0000040000088882 */ /* 0x000fe40000000000 */
[----:B-1----:R-:W-:Y:S02]  /*1190*/  @!UP0 ULEA UR8, UR10, UR8, 0x18 ;  /* 0x000000080a088291 */ /* 0x002fe4000f8ec0ff */
[----:B------:R-:W-:Y:S01]  /*11a0*/  UISETP.GE.AND UP0, UPT, UR9, UR5, UPT ;  /* 0x000000050900728c */ /* 0x000fe2000bf06270 */
[----:B0-----:R-:W-:Y:S02]  /*11b0*/  @!P2 DFMA R14, R22, R20, R14 ;  /* 0x00000014160ea22b */ /* 0x001fe4000000000e */
[----:B------:R-:W-:Y:S01]  /*11c0*/  @!P1 LDS.64 R20, [R12+0x68] ;  /* 0x000068000c149984 */ /* 0x000fe20000000a00 */
[----:B------:R-:W0:Y:S03]  /*11d0*/  @!UP1 S2UR UR9, SR_CgaCtaId ;  /* 0x00000000000999c3 */ /* 0x000e260000008800 */
[----:B------:R-:W1:Y:S05]  /*11e0*/  @!P1 LDS.64 R22, [UR8+0x68] ;  /* 0x00006808ff169984 */ /* 0x000e6a0008000a00 */
[----:B------:R-:W3:Y:S01]  /*11f0*/  @!UP0 S2UR UR10, SR_CgaCtaId ;  /* 0x00000000000a89c3 */ /* 0x000ee20000008800 */
[----:B------:R-:W-:Y:S01]  /*1200*/  @!UP1 UMOV UR8, 0x400 ;  /* 0x0000040000089882 */ /* 0x000fe20000000000 */
[----:B------:R-:W-:Y:S01]  /*1210*/  PLOP3.LUT P2, PT, PT, PT, UP0, 0x80, 0x8 ;  /* 0x000000000008781c */ /* 0x000fe20003f4f008 */
[----:B--2---:R-:W-:Y:S01]  /*1220*/  @!P0 DFMA R14, R18, R16, R14 ;  /* 0x00000010120e822b */ /* 0x004fe2000000000e */
[----:B------:R-:W-:Y:S01]  /*1230*/  PLOP3.LUT P0, PT, PT, PT, UP1, 0x80, 0x8 ;  /* 0x000000000008781c */ /* 0x000fe20003f0f018 */
[----:B0-----:R-:W-:-:S03]  /*1240*/  @!UP1 ULEA UR8, UR9, UR8, 0x18 ;  /* 0x0000000809089291 */ /* 0x001fc6000f8ec0ff */
[----:B------:R-:W-:Y:S02]  /*1250*/  @!UP0 UMOV UR9, 0x400 ;  /* 0x0000040000098882 */ /* 0x000fe40000000000 */
[----:B---3--:R-:W-:-:S07]  /*1260*/  @!UP0 ULEA UR9, UR10, UR9, 0x18 ;  /* 0x000000090a098291 */ /* 0x008fce000f8ec0ff */
[----:B------:R-:W-:Y:S04]  /*1270*/  @!P0 LDS.64 R18, [R12+0x70] ;  /* 0x000070000c128984 */ /* 0x000fe80000000a00 */
[----:B------:R-:W0:Y:S01]  /*1280*/  @!P0 LDS.64 R16, [UR8+0x70] ;  /* 0x00007008ff108984 */ /* 0x000e220008000a00 */
[----:B-1----:R-:W-:-:S03]  /*1290*/  @!P1 DFMA R14, R20, R22, R14 ;  /* 0x00000016140e922b */ /* 0x002fc6000000000e */
[----:B------:R-:W-:Y:S04]  /*12a0*/  @!P2 LDS.64 R20, [R12+0x78] ;  /* 0x000078000c14a984 */ /* 0x000fe80000000a00 */
[----:B------:R-:W1:Y:S01]  /*12b0*/  @!P2 LDS.64 R22, [UR9+0x78] ;  /* 0x00007809ff16a984 */ /* 0x000e620008000a00 */
[----:B------:R-:W-:-:S04]  /*12c0*/  UIADD3 UR4, UPT, UPT, UR4, 0x10, URZ ;  /* 0x0000001004047890 */ /* 0x000fc8000fffe0ff */
[----:B------:R-:W-:Y:S01]  /*12d0*/  UISETP.GE.AND UP0, UPT, UR4, UR5, UPT ;  /* 0x000000050400728c */ /* 0x000fe2000bf06270 */
[----:B------:R-:W-:Y:S01]  /*12e0*/  VIADD R34, R34, 0x10 ;  /* 0x0000001022227836 */ /* 0x000fe20000000000 */
[----:B------:R-:W-:Y:S01]  /*12f0*/  IADD3 R30, PT, PT, R30, 0x10, RZ ;  /* 0x000000101e1e7810 */ /* 0x000fe20007ffe0ff */
[----:B------:R-:W-:Y:S01]  /*1300*/  VIADD R2, R2, 0x10 ;  /* 0x0000001002027836 */ /* 0x000fe20000000000 */
[----:B------:R-:W-:Y:S01]  /*1310*/  IADD3 R24, PT, PT, R24, 0x10, RZ ;  /* 0x0000001018187810 */ /* 0x000fe20007ffe0ff */
[----:B------:R-:W-:Y:S02]  /*1320*/  VIADD R3, R3, 0x10 ;  /* 0x0000001003037836 */ /* 0x000fe40000000000 */
[----:B------:R-:W-:Y:S02]  /*1330*/  VIADD R6, R6, 0x10 ;  /* 0x0000001006067836 */ /* 0x000fe40000000000 */
[----:B------:R-:W-:Y:S02]  /*1340*/  VIADD R7, R7, 0x10 ;  /* 0x0000001007077836 */ /* 0x000fe40000000000 */
[----:B------:R-:W-:-:S02]  /*1350*/  VIADD R4, R4, 0x10 ;  /* 0x0000001004047836 */ /* 0x000fc40000000000 */
[----:B------:R-:W-:Y:S02]  /*1360*/  VIADD R31, R31, 0x10 ;  /* 0x000000101f1f7836 */ /* 0x000fe40000000000 */
[----:B------:R-:W-:Y:S02]  /*1370*/  VIADD R29, R29, 0x10 ;  /* 0x000000101d1d7836 */ /* 0x000fe40000000000 */
[----:B------:R-:W-:Y:S01]  /*1380*/  VIADD R28, R28, 0x10 ;  /* 0x000000101c1c7836 */ /* 0x000fe20000000000 */
[----:B0-----:R-:W-:Y:S01]  /*1390*/  @!P0 DFMA R14, R18, R16, R14 ;  /* 0x00000010120e822b */ /* 0x001fe2000000000e */
[----:B------:R-:W-:Y:S01]  /*13a0*/  IADD3 R32, P0, PT, R32, 0x80, RZ ;  /* 0x0000008020207810 */ /* 0x000fe20007f1e0ff */
[----:B------:R-:W-:Y:S02]  /*13b0*/  VIADD R27, R27, 0x10 ;  /* 0x000000101b1b7836 */ /* 0x000fe40000000000 */
[----:B------:R-:W-:Y:S01]  /*13c0*/  VIADD R26, R26, 0x10 ;  /* 0x000000101a1a7836 */ /* 0x000fe20000000000 */
[----:B------:R-:W-:Y:S01]  /*13d0*/  IADD3.X R5, PT, PT, RZ, R5, RZ, P0, !PT ;  /* 0x00000005ff057210 */ /* 0x000fe200007fe4ff */
[----:B------:R-:W-:-:S02]  /*13e0*/  VIADD R25, R25, 0x10 ;  /* 0x0000001019197836 */ /* 0x000fc40000000000 */
[----:B-1----:R-:W-:Y:S01]  /*13f0*/  @!P2 DFMA R14, R20, R22, R14 ;  /* 0x00000016140ea22b */ /* 0x002fe2000000000e */
[----:B------:R-:W-:Y:S02]  /*1400*/  VIADD R13, R13, 0x10 ;  /* 0x000000100d0d7836 */ /* 0x000fe40000000000 */
[----:B------:R-:W-:Y:S02]  /*1410*/  VIADD R11, R11, 0x10 ;  /* 0x000000100b0b7836 */ /* 0x000fe40000000000 */
[----:B------:R-:W-:Y:S01]  /*1420*/  VIADD R10, R10, 0x10 ;  /* 0x000000100a0a7836 */ /* 0x000fe20000000000 */
[----:B------:R-:W-:Y:S06]  /*1430*/  BAR.SYNC.DEFER_BLOCKING 0x0 ;  /* 0x0000000000007b1d */ /* 0x000fec0000010000 */
[----:B------:R-:W-:Y:S05]  /*1440*/  BRA.U !UP0, `(.L_x_4) ;  /* 0xffffffed08d87547 */ /* 0x000fea000b83ffff */
.L_x_3:
[----:B------:R-:W-:-:S13]  /*1450*/  ISETP.GE.AND P0, PT, R0, UR5, PT ;  /* 0x0000000500007c0c */ /* 0x000fda000bf06270 */
[----:B------:R-:W-:Y:S05]  /*1460*/  @P0 EXIT ;  /* 0x000000000000094d */ /* 0x000fea0003800000 */
[----:B------:R-:W0:Y:S02]  /*1470*/  LDC.64 R2, c[0x0][0x390] ;  /* 0x0000e400ff027b82 */ /* 0x000e240000000a00 */
[----:B0-----:R-:W-:-:S05]  /*1480*/  IMAD.WIDE R2, R0, 0x8, R2 ;  /* 0x0000000800027825 */ /* 0x001fca00078e0202 */
[----:B------:R-:W-:Y:S01]  /*1490*/  STG.E.64 desc[UR12][R2.64], R14 ;  /* 0x0000000e02007986 */ /* 0x000fe2000c101b0c */
[----:B------:R-:W-:Y:S05]  /*14a0*/  EXIT ;  /* 0x000000000000794d */ /* 0x000fea0003800000 */
.L_x_5:
        /* <DEDUP_REMOVED lines=13> */
.L_x_14:


//--------------------- .text._Z31matrixVectorMultiplyNaiveDoublePKdS0_Pdi --------------------------
	.section	.text._Z31matrixVectorMultiplyNaiveDoublePKdS0_Pdi,"ax",@progbits
	.align	128
        .global         _Z31matrixVectorMultiplyNaiveDoublePKdS0_Pdi
        .type           _Z31matrixVectorMultiplyNaiveDoublePKdS0_Pdi,@function
        .size           _Z31matrixVectorMultiplyNaiveDoublePKdS0_Pdi,(.L_x_15 - _Z31matrixVectorMultiplyNaiveDoublePKdS0_Pdi)
        .other          _Z31matrixVectorMultiplyNaiveDoublePKdS0_Pdi,@"STO_CUDA_ENTRY STV_DEFAULT"
_Z31matrixVectorMultiplyNaiveDoublePKdS0_Pdi:
.text._Z31matrixVectorMultiplyNaiveDoublePKdS0_Pdi:
[----:B------:R-:W-:Y:S01]  /*0000*/  LDC R1, c[0x0][0x37c] ;  /* 0x0000df00ff017b82 */ /* 0x000fe20000000800 */
[----:B------:R-:W0:Y:S07]  /*0010*/  S2R R3, SR_TID.X ;  /* 0x0000000000037919 */ /* 0x000e2e0000002100 */
[----:B------:R-:W0:Y:S01]  /*0020*/  S2UR UR4, SR_CTAID.X ;  /* 0x00000000000479c3 */ /* 0x000e220000002500 */
[----:B------:R-:W1:Y:S07]  /*0030*/  LDCU UR16, c[0x0][0x398] ;  /* 0x00007300ff1077ac */ /* 0x000e6e0008000800 */
[----:B------:R-:W0:Y:S02]  /*0040*/  LDC R0, c[0x0][0x360] ;  /* 0x0000d800ff007b82 */ /* 0x000e240000000800 */
[----:B0-----:R-:W-:-:S05]  /*0050*/  IMAD R0, R0, UR4, R3 ;  /* 0x0000000400007c24 */ /* 0x001fca000f8e0203 */
[----:B-1----:R-:W-:-:S13]  /*0060*/  ISETP.GE.AND P0, PT, R0, UR16, PT ;  /* 0x0000001000007c0c */ /* 0x002fda000bf06270 */
[----:B------:R-:W-:Y:S05]  /*0070*/  @P0 EXIT ;  /* 0x000000000000094d */ /* 0x000fea0003800000 */
[----:B------:R-:W-:Y:S01]  /*0080*/  UISETP.GE.AND UP0, UPT, UR16, 0x1, UPT ;  /* 0x000000011000788c */ /* 0x000fe2000bf06270 */
[----:B------:R-:W-:Y:S01]  /*0090*/  CS2R R24, SRZ ;  /* 0x0000000000187805 */ /* 0x000fe2000001ff00 */
[----:B------:R-:W0:Y:S07]  /*00a0*/  LDCU.64 UR14, c[0x0][0x358] ;  /* 0x00006b00ff0e77ac */ /* 0x000e2e0008000a00 */
[----:B------:R-:W-:Y:S05]  /*00b0*/  BRA.U !UP0, `(.L_x_6) ;  /* 0x0000000908707547 */ /* 0x000fea000b800000 */
[----:B------:R-:W-:Y:S01]  /*00c0*/  UISETP.GE.U32.AND UP1, UPT, UR16, 0x10, UPT ;  /* 0x000000101000788c */ /* 0x000fe2000bf26070 */
[----:B------:R-:W-:Y:S01]  /*00d0*/  HFMA2 R3, -RZ, RZ, 0, 0 ;  /* 0x00000000ff037431 */ /* 0x000fe200000001ff */
[----:B------:R-:W-:Y:S02]  /*00e0*/  ULOP3.LUT UR12, UR16, 0xf, URZ, 0xc0, !UPT ;  /* 0x0000000f100c7892 */ /* 0x000fe4000f8ec0ff */
[----:B------:R-:W-:Y:S01]  /*00f0*/  IMAD R2, R0, UR16, RZ ;  /* 0x0000001000027c24 */ /* 0x000fe2000f8e02ff */
[----:B------:R-:W-:Y:S01]  /*0100*/  CS2R R24, SRZ ;  /* 0x0000000000187805 */ /* 0x000fe2000001ff00 */
[----:B------:R-:W-:-:S03]  /*0110*/  UISETP.NE.AND UP0, UPT, UR12, URZ, UPT ;  /* 0x000000ff0c00728c */ /* 0x000fc6000bf05270 */
[----:B------:R-:W-:Y:S08]  /*0120*/  BRA.U !UP1, `(.L_x_7) ;  /* 0x00000005091c7547 */ /* 0x000ff0000b800000 */
[----:B------:R-:W1:Y:S01]  /*0130*/  LDCU.128 UR8, c[0x0][0x380] ;  /* 0x00007000ff0877ac */ /* 0x000e620008000c00 */
[----:B------:R-:W-:Y:S01]  /*0140*/  IMAD.MOV.U32 R26, RZ, RZ, R2 ;  /* 0x000000ffff1a7224 */ /* 0x000fe200078e0002 */
[----:B------:R-:W-:Y:S01]  /*0150*/  CS2R R24, SRZ ;  /* 0x0000000000187805 */ /* 0x000fe2000001ff00 */
[----:B------:R-:W-:-:S06]  /*0160*/  ULOP3.LUT UR13, UR16, 0x7ffffff0, URZ, 0xc0, !UPT ;  /* 0x7ffffff0100d7892 */ /* 0x000fcc000f8ec0ff */
[----:B------:R-:W-:Y:S01]  /*0170*/  MOV R3, UR13 ;  /* 0x0000000d00037c02 */ /* 0x000fe20008000f00 */
[----:B-1----:R-:W-:Y:S02]  /*0180*/  UIADD3 UR4, UP2, UPT, UR10, 0x40, URZ ;  /* 0x000000400a047890 */ /* 0x002fe4000ff5e0ff */
[----:B------:R-:W-:Y:S02]  /*0190*/  UIADD3 UR6, UP1, UPT, UR8, 0x40, URZ ;  /* 0x0000004008067890 */ /* 0x000fe4000ff3e0ff */
[----:B------:R-:W-:Y:S02]  /*01a0*/  UIADD3.X UR5, UPT, UPT, URZ, UR11, URZ, UP2, !UPT ;  /* 0x0000000bff057290 */ /* 0x000fe400097fe4ff */
[----:B------:R-:W-:Y:S01]  /*01b0*/  IMAD.U32 R10, RZ, RZ, UR4 ;  /* 0x00000004ff0a7e24 */ /* 0x000fe2000f8e00ff */
[----:B------:R-:W-:Y:S02]  /*01c0*/  UIADD3 UR8, UPT, UPT, -UR13, URZ, URZ ;  /* 0x000000ff0d087290 */ /* 0x000fe4000fffe1ff */
[----:B------:R-:W-:Y:S01]  /*01d0*/  UIADD3.X UR7, UPT, UPT, URZ, UR9, URZ, UP1, !UPT ;  /* 0x00000009ff077290 */ /* 0x000fe20008ffe4ff */
[----:B------:R-:W-:-:S11]  /*01e0*/  MOV R11, UR5 ;  /* 0x00000005000b7c02 */ /* 0x000fd60008000f00 */
.L_x_8:
[----:B------:R-:W-:Y:S01]  /*01f0*/  MOV R5, UR7 ;  /* 0x0000000700057c02 */ /* 0x000fe20008000f00 */
[----:B------:R-:W-:Y:S01]  /*0200*/  IMAD.U32 R4, RZ, RZ, UR6 ;  /* 0x00000006ff047e24 */ /* 0x000fe2000f8e00ff */
[----:B------:R-:W-:Y:S01]  /*0210*/  MOV R7, R11 ;  /* 0x0000000b00077202 */ /* 0x000fe20000000f00 */
[----:B------:R-:W-:Y:S02]  /*0220*/  IMAD.MOV.U32 R6, RZ, RZ, R10 ;  /* 0x000000ffff067224 */ /* 0x000fe400078e000a */
[----:B------:R-:W-:-:S03]  /*0230*/  IMAD.WIDE R4, R26, 0x8, R4 ;  /* 0x000000081a047825 */ /* 0x000fc600078e0204 */
[----:B0-----:R-:W2:Y:S04]  /*0240*/  LDG.E.64 R22, desc[UR14][R6.64+-0x40] ;  /* 0xffffc00e06167981 */ /* 0x001ea8000c1e1b00 */
[----:B------:R-:W2:Y:S04]  /*0250*/  LDG.E.64 R12, desc[UR14][R4.64+-0x40] ;  /* 0xffffc00e040c7981 */ /* 0x000ea8000c1e1b00 */
[----:B------:R-:W3:Y:S04]  /*0260*/  LDG.E.64 R20, desc[UR14][R6.64+-0x38] ;  /* 0xffffc80e06147981 */ /* 0x000ee8000c1e1b00 */
[----:B------:R-:W3:Y:S04]  /*0270*/  LDG.E.64 R16, desc[UR14][R4.64+-0x38] ;  /* 0xffffc80e04107981 */ /* 0x000ee8000c1e1b00 */
[----:B------:R-:W4:Y:S04]  /*0280*/  LDG.E.64 R14, desc[UR14][R6.64+-0x30] ;  /* 0xffffd00e060e7981 */ /* 0x000f28000c1e1b00 */
[----:B------:R-:W4:Y:S04]  /*0290*/  LDG.E.64 R10, desc[UR14][R4.64+-0x30] ;  /* 0xffffd00e040a7981 */ /* 0x000f28000c1e1b00 */
[----:B------:R-:W5:Y:S04]  /*02a0*/  LDG.E.64 R18, desc[UR14][R6.64+-0x28] ;  /* 0xffffd80e06127981 */ /* 0x000f68000c1e1b00 */
[----:B------:R-:W5:Y:S01]  /*02b0*/  LDG.E.64 R8, desc[UR14][R4.64+-0x28] ;  /* 0xffffd80e04087981 */ /* 0x000f62000c1e1b00 */
[----:B--2---:R-:W-:-:S03]  /*02c0*/  DFMA R22, R12, R22, R24 ;  /* 0x000000160c16722b */ /* 0x004fc60000000018 */
[----:B------:R-:W2:Y:S04]  /*02d0*/  LDG.E.64 R24, desc[UR14][R6.64+-0x20] ;  /* 0xffffe00e06187981 */ /* 0x000ea8000c1e1b00 */
[----:B------:R-:W2:Y:S01]  /*02e0*/  LDG.E.64 R12, desc[UR14][R4.64+-0x20] ;  /* 0xffffe00e040c7981 */ /* 0x000ea2000c1e1b00 */
[----:B---3--:R-:W-:-:S03]  /*02f0*/  DFMA R20, R16, R20, R22 ;  /* 0x000000141014722b */ /* 0x008fc60000000016 */
[----:B------:R-:W3:Y:S04]  /*0300*/  LDG.E.64 R22, desc[UR14][R6.64+-0x18] ;  /* 0xffffe80e06167981 */ /* 0x000ee8000c1e1b00 */
[----:B------:R-:W3:Y:S01]  /*0310*/  LDG.E.64 R16, desc[UR14][R4.64+-0x18] ;  /* 0xffffe80e04107981 */ /* 0x000ee2000c1e1b00 */
[----:B----4-:R-:W-:-:S03]  /*0320*/  DFMA R14, R10, R14, R20 ;  /* 0x0000000e0a0e722b */ /* 0x010fc60000000014 */
[----:B------:R-:W4:Y:S04]  /*0330*/  LDG.E.64 R10, desc[UR14][R6.64+-0x10] ;  /* 0xfffff00e060a7981 */ /* 0x000f28000c1e1b00 */
[----:B------:R-:W4:Y:S01]  /*0340*/  LDG.E.64 R20, desc[UR14][R4.64+-0x10] ;  /* 0xfffff00e04147981 */ /* 0x000f22000c1e1b00 */
[----:B-----5:R-:W-:-:S03]  /*0350*/  DFMA R18, R8, R18, R14 ;  /* 0x000000120812722b */ /* 0x020fc6000000000e */
        /* <DEDUP_REMOVED lines=26> */
[----:B------:R-:W-:Y:S01]  /*0500*/  UIADD3 UR8, UPT, UPT, UR8, 0x10, URZ ;  /* 0x0000001008087890 */ /* 0x000fe2000fffe0ff */
[----:B------:R-:W-:-:S03]  /*0510*/  IADD3 R26, PT, PT, R26, 0x10, RZ ;  /* 0x000000101a1a7810 */ /* 0x000fc60007ffe0ff */
[----:B------:R-:W-:Y:S01]  /*0520*/  UISETP.NE.AND UP1, UPT, UR8, URZ, UPT ;  /* 0x000000ff0800728c */ /* 0x000fe2000bf25270 */
[----:B--2---:R-:W-:-:S08]  /*0530*/  DFMA R10, R14, R12, R10 ;  /* 0x0000000c0e0a722b */ /* 0x004fd0000000000a */
[----:B---3--:R-:W-:-:S08]  /*0540*/  DFMA R10, R18, R16, R10 ;  /* 0x00000010120a722b */ /* 0x008fd0000000000a */
[----:B----4-:R-:W-:Y:S01]  /*0550*/  DFMA R24, R24, R22, R10 ;  /* 0x000000161818722b */ /* 0x010fe2000000000a */
[----:B------:R-:W-:-:S05]  /*0560*/  IADD3 R10, P0, PT, R6, 0x80, RZ ;  /* 0x00000080060a7810 */ /* 0x000fca0007f1e0ff */
[----:B------:R-:W-:Y:S02]  /*0570*/  IMAD.X R11, RZ, RZ, R7, P0 ;  /* 0x000000ffff0b7224 */ /* 0x000fe400000e0607 */
[----:B-----5:R-:W-:Y:S01]  /*0580*/  DFMA R24, R20, R8, R24 ;  /* 0x000000081418722b */ /* 0x020fe20000000018 */
[----:B------:R-:W-:Y:S10]  /*0590*/  BRA.U UP1, `(.L_x_8) ;  /* 0xfffffffd01147547 */ /* 0x000ff4000b83ffff */
.L_x_7:
[----:B------:R-:W-:Y:S05]  /*05a0*/  BRA.U !UP0, `(.L_x_6) ;  /* 0x0000000508347547 */ /* 0x000fea000b800000 */
[----:B------:R-:W-:Y:S02]  /*05b0*/  UISETP.GE.U32.AND UP0, UPT, UR12, 0x8, UPT ;  /* 0x000000080c00788c */ /* 0x000fe4000bf06070 */
[----:B------:R-:W-:-:S04]  /*05c0*/  ULOP3.LUT UR5, UR16, 0x7, URZ, 0xc0, !UPT ;  /* 0x0000000710057892 */ /* 0x000fc8000f8ec0ff */
[----:B------:R-:W-:-:S03]  /*05d0*/  UISETP.NE.AND UP1, UPT, UR5, URZ, UPT ;  /* 0x000000ff0500728c */ /* 0x000fc6000bf25270 */
[----:B------:R-:W-:Y:S08]  /*05e0*/  BRA.U !UP0, `(.L_x_9) ;  /* 0x0000000108787547 */ /* 0x000ff0000b800000 */
[----:B------:R-:W1:Y:S01]  /*05f0*/  LDC.64 R10, c[0x0][0x380] ;  /* 0x0000e000ff0a7b82 */ /* 0x000e620000000a00 */
[----:B------:R-:W-:-:S07]  /*0600*/  IMAD.IADD R7, R2, 0x1, R3 ;  /* 0x0000000102077824 */ /* 0x000fce00078e0203 */
[----:B------:R-:W2:Y:S01]  /*0610*/  LDC.64 R4, c[0x0][0x388] ;  /* 0x0000e200ff047b82 */ /* 0x000ea20000000a00 */
[----:B-1----:R-:W-:-:S05]  /*0620*/  IMAD.WIDE R10, R7, 0x8, R10 ;  /* 0x00000008070a7825 */ /* 0x002fca00078e020a */
[----:B0-----:R-:W3:Y:S01]  /*0630*/  LDG.E.64 R12, desc[UR14][R10.64] ;  /* 0x0000000e0a0c7981 */ /* 0x001ee2000c1e1b00 */
[----:B--2---:R-:W-:-:S03]  /*0640*/  IMAD.WIDE.U32 R4, R3, 0x8, R4 ;  /* 0x0000000803047825 */ /* 0x004fc600078e0004 */
[----:B------:R-:W2:Y:S04]  /*0650*/  LDG.E.64 R16, desc[UR14][R10.64+0x8] ;  /* 0x0000080e0a107981 */ /* 0x000ea8000c1e1b00 */
[----:B------:R-:W3:Y:S04]  /*0660*/  LDG.E.64 R14, desc[UR14][R4.64] ;  /* 0x0000000e040e7981 */ /* 0x000ee8000c1e1b00 */
[----:B------:R-:W2:Y:S04]  /*0670*/  LDG.E.64 R18, desc[UR14][R4.64+0x8] ;  /* 0x0000080e04127981 */ /* 0x000ea8000c1e1b00 */
[----:B------:R-:W4:Y:S04]  /*0680*/  LDG.E.64 R20, desc[UR14][R10.64+0x10] ;  /* 0x0000100e0a147981 */ /* 0x000f28000c1e1b00 */
[----:B------:R-:W4:Y:S04]  /*0690*/  LDG.E.64 R22, desc[UR14][R4.64+0x10] ;  /* 0x0000100e04167981 */ /* 0x000f28000c1e1b00 */
[----:B------:R-:W5:Y:S04]  /*06a0*/  LDG.E.64 R6, desc[UR14][R10.64+0x18] ;  /* 0x0000180e0a067981 */ /* 0x000f68000c1e1b00 */
[----:B------:R-:W5:Y:S04]  /*06b0*/  LDG.E.64 R8, desc[UR14][R4.64+0x18] ;  /* 0x0000180e04087981 */ /* 0x000f68000c1e1b00 */
[----:B------:R-:W5:Y:S04]  /*06c0*/  LDG.E.64 R26, desc[UR14][R10.64+0x38] ;  /* 0x0000380e0a1a7981 */ /* 0x000f68000c1e1b00 */
[----:B------:R-:W5:Y:S01]  /*06d0*/  LDG.E.64 R28, desc[UR14][R4.64+0x38] ;  /* 0x0000380e041c7981 */ /* 0x000f62000c1e1b00 */
[----:B---3--:R-:W-:-:S03]  /*06e0*/  DFMA R24, R12, R14, R24 ;  /* 0x0000000e0c18722b */ /* 0x008fc60000000018 */
[----:B------:R-:W3:Y:S04]  /*06f0*/  LDG.E.64 R12, desc[UR14][R10.64+0x20] ;  /* 0x0000200e0a0c7981 */ /* 0x000ee8000c1e1b00 */
[----:B------:R-:W3:Y:S01]  /*0700*/  LDG.E.64 R14, desc[UR14][R4.64+0x20] ;  /* 0x0000200e040e7981 */ /* 0x000ee2000c1e1b00 */
[----:B--2---:R-:W-:-:S03]  /*0710*/  DFMA R24, R16, R18, R24 ;  /* 0x000000121018722b */ /* 0x004fc60000000018 */
[----:B------:R-:W2:Y:S04]  /*0720*/  LDG.E.64 R16, desc[UR14][R10.64+0x28] ;  /* 0x0000280e0a107981 */ /* 0x000ea8000c1e1b00 */
[----:B------:R-:W2:Y:S01]  /*0730*/  LDG.E.64 R18, desc[UR14][R4.64+0x28] ;  /* 0x0000280e04127981 */ /* 0x000ea2000c1e1b00 */
[----:B----4-:R-:W-:-:S03]  /*0740*/  DFMA R20, R20, R22, R24 ;  /* 0x000000161414722b */ /* 0x010fc60000000018 */
[----:B------:R-:W4:Y:S04]  /*0750*/  LDG.E.64 R22, desc[UR14][R10.64+0x30] ;  /* 0x0000300e0a167981 */ /* 0x000f28000c1e1b00 */
[----:B------:R-:W4:Y:S01]  /*0760*/  LDG.E.64 R24, desc[UR14][R4.64+0x30] ;  /* 0x0000300e04187981 */ /* 0x000f22000c1e1b00 */
[----:B-----5:R-:W-:Y:S01]  /*0770*/  DFMA R6, R6, R8, R20 ;  /* 0x000000080606722b */ /* 0x020fe20000000014 */
[----:B------:R-:W-:-:S07]  /*0780*/  IADD3 R3, PT, PT, R3, 0x8, RZ ;  /* 0x0000000803037810 */ /* 0x000fce0007ffe0ff */
[----:B---3--:R-:W-:-:S08]  /*0790*/  DFMA R6, R12, R14, R6 ;  /* 0x0000000e0c06722b */ /* 0x008fd00000000006 */
[----:B--2---:R-:W-:-:S08]  /*07a0*/  DFMA R6, R16, R18, R6 ;  /* 0x000000121006722b */ /* 0x004fd00000000006 */
[----:B----4-:R-:W-:-:S08]  /*07b0*/  DFMA R24, R22, R24, R6 ;  /* 0x000000181618722b */ /* 0x010fd00000000006 */
[----:B------:R-:W-:-:S11]  /*07c0*/  DFMA R24, R26, R28, R24 ;  /* 0x0000001c1a18722b */ /* 0x000fd60000000018 */
.L_x_9:
        /* <DEDUP_REMOVED lines=17> */
[----:B------:R-:W5:Y:S01]  /*08e0*/  LDG.E.64 R14, desc[UR14][R20.64+0x18] ;  /* 0x0000180e140e7981 */ /* 0x000f62000c1e1b00 */
[----:B------:R-:W-:Y:S01]  /*08f0*/  IADD3 R3, PT, PT, R3, 0x4, RZ ;  /* 0x0000000403037810 */ /* 0x000fe20007ffe0ff */
[----:B---3--:R-:W-:-:S08]  /*0900*/  DFMA R18, R18, R22, R24 ;  /* 0x000000161212722b */ /* 0x008fd00000000018 */
[----:B--2---:R-:W-:-:S08]  /*0910*/  DFMA R8, R8, R10, R18 ;  /* 0x0000000a0808722b */ /* 0x004fd00000000012 */
[----:B----4-:R-:W-:-:S08]  /*0920*/  DFMA R4, R4, R6, R8 ;  /* 0x000000060404722b */ /* 0x010fd00000000008 */
[----:B-----5:R-:W-:-:S11]  /*0930*/  DFMA R24, R12, R14, R4 ;  /* 0x0000000e0c18722b */ /* 0x020fd60000000004 */
.L_x_10:
[----:B------:R-:W-:Y:S05]  /*0940*/  BRA.U !UP1, `(.L_x_6) ;  /* 0x00000001094c7547 */ /* 0x000fea000b800000 */
[----:B------:R-:W1:Y:S01]  /*0950*/  LDC.64 R4, c[0x0][0x388] ;  /* 0x0000e200ff047b82 */ /* 0x000e620000000a00 */
[----:B------:R-:W-:Y:S01]  /*0960*/  IADD3 R9, PT, PT, R2, R3, RZ ;  /* 0x0000000302097210 */ /* 0x000fe20007ffe0ff */
[----:B------:R-:W-:-:S06]  /*0970*/  UIADD3 UR4, UPT, UPT, -UR4, URZ, URZ ;  /* 0x000000ff04047290 */ /* 0x000fcc000fffe1ff */
[----:B------:R-:W2:Y:S01]  /*0980*/  LDC.64 R6, c[0x0][0x380] ;  /* 0x0000e000ff067b82 */ /* 0x000ea20000000a00 */
[----:B-1----:R-:W-:-:S04]  /*0990*/  IMAD.WIDE.U32 R4, R3, 0x8, R4 ;  /* 0x0000000803047825 */ /* 0x002fc800078e0004 */
[----:B------:R-:W-:Y:S01]  /*09a0*/  IMAD.MOV.U32 R8, RZ, RZ, R4 ;  /* 0x000000ffff087224 */ /* 0x000fe200078e0004 */
[----:B------:R-:W-:-:S07]  /*09b0*/  MOV R11, R5 ;  /* 0x00000005000b7202 */ /* 0x000fce0000000f00 */
.L_x_11:
[----:B--2---:R-:W-:Y:S01]  /*09c0*/  IMAD.WIDE R2, R9, 0x8, R6 ;  /* 0x0000000809027825 */ /* 0x004fe200078e0206 */
[----:B------:R-:W-:-:S03]  /*09d0*/  MOV R4, R8 ;  /* 0x0000000800047202 */ /* 0x000fc60000000f00 */
[----:B------:R-:W-:Y:S02]  /*09e0*/  IMAD.MOV.U32 R5, RZ, RZ, R11 ;  /* 0x000000ffff057224 */ /* 0x000fe400078e000b */
[----:B0-----:R-:W2:Y:S04]  /*09f0*/  LDG.E.64 R2, desc[UR14][R2.64] ;  /* 0x0000000e02027981 */ /* 0x001ea8000c1e1b00 */
[----:B------:R-:W2:Y:S01]  /*0a00*/  LDG.E.64 R4, desc[UR14][R4.64] ;  /* 0x0000000e04047981 */ /* 0x000ea2000c1e1b00 */
[----:B------:R-:W-:Y:S01]  /*0a10*/  UIADD3 UR4, UPT, UPT, UR4, 0x1, URZ ;  /* 0x0000000104047890 */ /* 0x000fe2000fffe0ff */
[----:B------:R-:W-:Y:S02]  /*0a20*/  IADD3 R8, P0, PT, R8, 0x8, RZ ;  /* 0x0000000808087810 */ /* 0x000fe40007f1e0ff */
[----:B------:R-:W-:Y:S01]  /*0a30*/  IADD3 R9, PT, PT, R9, 0x1, RZ ;  /* 0x0000000109097810 */ /* 0x000fe20007ffe0ff */
[----:B------:R-:W-:Y:S01]  /*0a40*/  UISETP.NE.AND UP0, UPT, UR4, URZ, UPT ;  /* 0x000000ff0400728c */ /* 0x000fe2000bf05270 */
[----:B------:R-:W-:Y:S01]  /*0a50*/  IADD3.X R11, PT, PT, RZ, R11, RZ, P0, !PT ;  /* 0x0000000bff0b7210 */ /* 0x000fe200007fe4ff */
[----:B--2---:R-:W-:-:S07]  /*0a60*/  DFMA R24, R2, R4, R24 ;  /* 0x000000040218722b */ /* 0x004fce0000000018 */
[----:B------:R-:W-:Y:S05]  /*0a70*/  BRA.U UP0, `(.L_x_11) ;  /* 0xfffffffd00d07547 */ /* 0x000fea000b83ffff */
.L_x_6:
[----:B------:R-:W1:Y:S02]  /*0a80*/  LDC.64 R2, c[0x0][0x390] ;  /* 0x0000e400ff027b82 */ /* 0x000e640000000a00 */
[----:B-1----:R-:W-:-:S05]  /*0a90*/  IMAD.WIDE R2, R0, 0x8, R2 ;  /* 0x0000000800027825 */ /* 0x002fca00078e0202 */
[----:B0-----:R-:W-:Y:S01]  /*0aa0*/  STG.E.64 desc[UR14][R2.64], R24 ;  /* 0x0000001802007986 */ /* 0x001fe2000c101b0e */
[----:B------:R-:W-:Y:S05]  /*0ab0*/  EXIT ;  /* 0x000000000000794d */ /* 0x000fea0003800000 */
.L_x_12:
        /* <DEDUP_REMOVED lines=12> */
.L_x_15:


//--------------------- .nv.shared._Z45matrixVectorMultiplyCoalescedPrefetchedDoublePKdS0_Pdi --------------------------
	.section	.nv.shared._Z45matrixVectorMultiplyCoalescedPrefetchedDoublePKdS0_Pdi,"aw",@nobits
	.sectionflags	@""
	.align	8
.nv.shared._Z45matrixVectorMultiplyCoalescedPrefetchedDoublePKdS0_Pdi:
	.zero		3328


//--------------------- .nv.shared.reserved.0     --------------------------
	.section	.nv.shared.reserved.0,"aw",@nobits
	.weak		__nv_reservedSMEM_offset_0_alias
	.size		__nv_reservedSMEM_offset_0_alias, 0, 64
	.other		__nv_reservedSMEM_offset_0_alias,@"STO_CUDA_RESERVED_SHARED STV_DEFAULT"
__nv_reservedSMEM_offset_0_alias:
	.zero		0
	.zero		64


//--------------------- .nv.shared._Z35matrixVectorMultiplyCoalescedDoublePKdS0_Pdi --------------------------
	.section	.nv.shared._Z35matrixVectorMultiplyCoalescedDoublePKdS0_Pdi,"aw",@nobits
	.sectionflags	@""
	.align	8
.nv.shared._Z35matrixVectorMultiplyCoalescedDoublePKdS0_Pdi:
	.zero		3328


//--------------------- .nv.constant0._Z45matrixVectorMultiplyCoalescedPrefetchedDoublePKdS0_Pdi --------------------------
	.section	.nv.constant0._Z45matrixVectorMultiplyCoalescedPrefetchedDoublePKdS0_Pdi,"a",@progbits
	.sectionflags	@""
	.align	4
.nv.constant0._Z45matrixVectorMultiplyCoalescedPrefetchedDoublePKdS0_Pdi:
	.zero		924


//--------------------- .nv.constant0._Z35matrixVectorMultiplyCoalescedDoublePKdS0_Pdi --------------------------
	.section	.nv.constant0._Z35matrixVectorMultiplyCoalescedDoublePKdS0_Pdi,"a",@progbits
	.sectionflags	@""
	.align	4
.nv.constant0._Z35matrixVectorMultiplyCoalescedDoublePKdS0_Pdi:
	.zero		924


//--------------------- .nv.constant0._Z31matrixVectorMultiplyNaiveDoublePKdS0_Pdi --------------------------
	.section	.nv.constant0._Z31matrixVectorMultiplyNaiveDoublePKdS0_Pdi,"a",@progbits
	.sectionflags	@""
	.align	4
.nv.constant0._Z31matrixVectorMultiplyNaiveDoublePKdS0_Pdi:
	.zero		924


//--------------------- SYMBOLS --------------------------

	.type		.nv.reservedSmem.offset0,@object
	.size		.nv.reservedSmem.offset0,0x4
	.type		.nv.reservedSmem.cap,@object
	.size		.nv.reservedSmem.cap,0x4
